//
// Generated by NVIDIA NVVM Compiler
//
// Compiler Build ID: CL-36424714
// Cuda compilation tools, release 13.0, V13.0.88
// Based on NVVM 20.0.0
//

.version 9.0
.target sm_100
.address_size 64

	// .globl	compute_spike_times_conv_kernel

.visible .entry compute_spike_times_conv_kernel(
	.param .u64 .ptr .align 1 compute_spike_times_conv_kernel_param_0,
	.param .u64 .ptr .align 1 compute_spike_times_conv_kernel_param_1,
	.param .u64 .ptr .align 1 compute_spike_times_conv_kernel_param_2,
	.param .u64 .ptr .align 1 compute_spike_times_conv_kernel_param_3,
	.param .u64 .ptr .align 1 compute_spike_times_conv_kernel_param_4,
	.param .u64 .ptr .align 1 compute_spike_times_conv_kernel_param_5,
	.param .u64 .ptr .align 1 compute_spike_times_conv_kernel_param_6,
	.param .u64 .ptr .align 1 compute_spike_times_conv_kernel_param_7,
	.param .u32 compute_spike_times_conv_kernel_param_8,
	.param .f32 compute_spike_times_conv_kernel_param_9,
	.param .f32 compute_spike_times_conv_kernel_param_10,
	.param .f32 compute_spike_times_conv_kernel_param_11,
	.param .f32 compute_spike_times_conv_kernel_param_12,
	.param .u32 compute_spike_times_conv_kernel_param_13,
	.param .u32 compute_spike_times_conv_kernel_param_14,
	.param .u64 .ptr .align 1 compute_spike_times_conv_kernel_param_15,
	.param .u64 .ptr .align 1 compute_spike_times_conv_kernel_param_16,
	.param .u64 .ptr .align 1 compute_spike_times_conv_kernel_param_17,
	.param .u64 .ptr .align 1 compute_spike_times_conv_kernel_param_18,
	.param .u64 .ptr .align 1 compute_spike_times_conv_kernel_param_19
)
{
	.reg .pred 	%p<17>;
	.reg .b32 	%r<48>;
	.reg .b32 	%f<46>;
	.reg .b64 	%rd<71>;

	ld.param.u64 	%rd27, [compute_spike_times_conv_kernel_param_6];
	ld.param.u64 	%rd28, [compute_spike_times_conv_kernel_param_7];
	ld.param.f32 	%f20, [compute_spike_times_conv_kernel_param_10];
	ld.param.f32 	%f21, [compute_spike_times_conv_kernel_param_11];
	ld.param.f32 	%f22, [compute_spike_times_conv_kernel_param_12];
	ld.param.u32 	%r13, [compute_spike_times_conv_kernel_param_13];
	ld.param.u32 	%r14, [compute_spike_times_conv_kernel_param_14];
	ld.param.u64 	%rd29, [compute_spike_times_conv_kernel_param_15];
	cvta.to.global.u64 	%rd1, %rd29;
	cvta.to.global.u64 	%rd2, %rd28;
	cvta.to.global.u64 	%rd30, %rd27;
	mov.u32 	%r1, %tid.x;
	mov.u32 	%r2, %ctaid.x;
	mov.u32 	%r3, %ctaid.y;
	mov.u32 	%r4, %ctaid.z;
	ld.global.u32 	%r15, [%rd30+4];
	mad.lo.s32 	%r16, %r15, %r2, %r3;
	ld.global.u32 	%r17, [%rd30+8];
	mul.lo.s32 	%r5, %r16, %r17;
	setp.lt.s32 	%p1, %r13, 1;
	@%p1 bra 	$L__BB0_16;
	ld.param.u64 	%rd70, [compute_spike_times_conv_kernel_param_19];
	ld.param.u64 	%rd69, [compute_spike_times_conv_kernel_param_18];
	ld.param.u64 	%rd68, [compute_spike_times_conv_kernel_param_17];
	ld.param.u64 	%rd67, [compute_spike_times_conv_kernel_param_16];
	ld.param.u32 	%r46, [compute_spike_times_conv_kernel_param_8];
	ld.param.u64 	%rd64, [compute_spike_times_conv_kernel_param_3];
	ld.param.u64 	%rd63, [compute_spike_times_conv_kernel_param_2];
	ld.param.u64 	%rd62, [compute_spike_times_conv_kernel_param_1];
	ld.param.u64 	%rd61, [compute_spike_times_conv_kernel_param_0];
	ld.global.u32 	%r19, [%rd2+4];
	ld.global.u32 	%r20, [%rd2+8];
	ld.global.u32 	%r21, [%rd2+12];
	mad.lo.s32 	%r22, %r46, %r1, %r4;
	add.s32 	%r23, %r22, %r5;
	mul.wide.s32 	%rd31, %r23, 4;
	add.s64 	%rd3, %rd1, %rd31;
	mul.lo.s32 	%r24, %r23, %r14;
	cvt.s64.s32 	%rd4, %r24;
	mul.lo.s32 	%r25, %r19, %r4;
	mul.lo.s32 	%r26, %r25, %r20;
	mul.lo.s32 	%r27, %r26, %r21;
	cvt.s64.s32 	%rd5, %r27;
	mul.lo.s32 	%r28, %r13, %r1;
	cvt.s64.s32 	%rd6, %r28;
	cvta.to.global.u64 	%rd7, %rd62;
	cvta.to.global.u64 	%rd8, %rd61;
	cvta.to.global.u64 	%rd9, %rd63;
	cvta.to.global.u64 	%rd10, %rd64;
	cvta.to.global.u64 	%rd11, %rd67;
	cvta.to.global.u64 	%rd12, %rd68;
	cvta.to.global.u64 	%rd13, %rd69;
	cvta.to.global.u64 	%rd14, %rd70;
	mov.f32 	%f40, 0f00000000;
	mov.b32 	%r47, 0;
	mov.f32 	%f44, %f40;
$L__BB0_2:
	cvt.u64.u32 	%rd32, %r47;
	add.s64 	%rd15, %rd6, %rd32;
	shl.b64 	%rd33, %rd15, 2;
	add.s64 	%rd16, %rd7, %rd33;
	ld.global.f32 	%f45, [%rd16];
	setp.eq.f32 	%p2, %f45, 0f7F800000;
	mov.f32 	%f42, 0f00000000;
	@%p2 bra 	$L__BB0_16;
	ld.param.u64 	%rd66, [compute_spike_times_conv_kernel_param_5];
	add.s64 	%rd35, %rd8, %rd33;
	ld.global.u32 	%r29, [%rd35];
	cvta.to.global.u64 	%rd36, %rd66;
	ld.global.u32 	%r30, [%rd36+4];
	ld.global.u32 	%r31, [%rd36+8];
	mul.lo.s32 	%r32, %r31, %r30;
	div.s32 	%r7, %r29, %r32;
	mul.lo.s32 	%r33, %r7, %r32;
	sub.s32 	%r34, %r29, %r33;
	div.s32 	%r8, %r34, %r31;
	mul.lo.s32 	%r35, %r8, %r31;
	sub.s32 	%r9, %r34, %r35;
	setp.lt.s32 	%p3, %r7, %r2;
	@%p3 bra 	$L__BB0_7;
	ld.global.u32 	%r36, [%rd2+4];
	add.s32 	%r37, %r36, %r2;
	setp.ge.s32 	%p4, %r7, %r37;
	setp.lt.s32 	%p5, %r8, %r3;
	or.pred  	%p6, %p5, %p4;
	@%p6 bra 	$L__BB0_7;
	ld.global.u32 	%r10, [%rd2+8];
	add.s32 	%r38, %r10, %r3;
	setp.ge.s32 	%p7, %r8, %r38;
	@%p7 bra 	$L__BB0_7;
	ld.param.u64 	%rd65, [compute_spike_times_conv_kernel_param_4];
	sub.s32 	%r39, %r7, %r2;
	sub.s32 	%r40, %r8, %r3;
	mad.lo.s32 	%r41, %r10, %r39, %r40;
	ld.global.u32 	%r42, [%rd2+12];
	mad.lo.s32 	%r43, %r41, %r42, %r9;
	cvt.s64.s32 	%rd37, %r43;
	add.s64 	%rd38, %rd37, %rd5;
	cvta.to.global.u64 	%rd39, %rd65;
	shl.b64 	%rd40, %rd38, 2;
	add.s64 	%rd41, %rd39, %rd40;
	ld.global.f32 	%f42, [%rd41];
$L__BB0_7:
	add.s64 	%rd43, %rd9, %rd33;
	ld.global.f32 	%f28, [%rd43];
	fma.rn.f32 	%f40, %f42, %f28, %f40;
	add.s64 	%rd44, %rd10, %rd33;
	ld.global.f32 	%f29, [%rd44];
	fma.rn.f32 	%f44, %f42, %f29, %f44;
	add.s32 	%r47, %r47, 1;
	setp.ge.s32 	%p8, %r47, %r13;
	mov.f32 	%f43, 0f7F800000;
	@%p8 bra 	$L__BB0_9;
	ld.global.f32 	%f43, [%rd16+4];
$L__BB0_9:
	ld.param.f32 	%f38, [compute_spike_times_conv_kernel_param_9];
	mul.f32 	%f30, %f40, 0f40800000;
	mul.f32 	%f10, %f38, %f30;
	min.f32 	%f36, %f22, %f43;
$L__BB0_10:
	mul.f32 	%f31, %f44, %f44;
	sub.f32 	%f13, %f31, %f10;
	setp.lt.f32 	%p9, %f13, 0f00000000;
	@%p9 bra 	$L__BB0_15;
	sqrt.rn.f32 	%f14, %f13;
	add.f32 	%f15, %f44, %f14;
	setp.eq.f32 	%p10, %f15, 0f00000000;
	@%p10 bra 	$L__BB0_15;
	add.f32 	%f32, %f40, %f40;
	div.rn.f32 	%f16, %f32, %f15;
	setp.lt.f32 	%p11, %f16, 0f00000000;
	@%p11 bra 	$L__BB0_15;
	lg2.approx.f32 	%f33, %f16;
	mul.f32 	%f34, %f33, 0f3F317218;
	mul.f32 	%f35, %f21, %f34;
	setp.le.f32 	%p12, %f35, %f45;
	setp.lt.f32 	%p13, %f36, %f35;
	or.pred  	%p14, %p13, %p12;
	@%p14 bra 	$L__BB0_15;
	ld.global.s32 	%rd45, [%rd3];
	add.s64 	%rd46, %rd45, %rd4;
	shl.b64 	%rd47, %rd46, 2;
	add.s64 	%rd48, %rd11, %rd47;
	st.global.f32 	[%rd48], %f40;
	ld.global.s32 	%rd49, [%rd3];
	add.s64 	%rd50, %rd49, %rd4;
	shl.b64 	%rd51, %rd50, 2;
	add.s64 	%rd52, %rd12, %rd51;
	st.global.f32 	[%rd52], %f14;
	ld.global.s32 	%rd53, [%rd3];
	add.s64 	%rd54, %rd53, %rd4;
	shl.b64 	%rd55, %rd54, 2;
	add.s64 	%rd56, %rd13, %rd55;
	st.global.f32 	[%rd56], %f35;
	ld.global.s32 	%rd57, [%rd3];
	add.s64 	%rd58, %rd57, %rd4;
	shl.b64 	%rd59, %rd58, 2;
	add.s64 	%rd60, %rd14, %rd59;
	st.global.f32 	[%rd60], %f16;
	mul.f32 	%f37, %f20, %f16;
	sub.f32 	%f44, %f44, %f37;
	ld.global.u32 	%r44, [%rd3];
	add.s32 	%r45, %r44, 1;
	st.global.u32 	[%rd3], %r45;
	setp.lt.s32 	%p15, %r45, %r14;
	mov.f32 	%f45, %f35;
	@%p15 bra 	$L__BB0_10;
	bra.uni 	$L__BB0_16;
$L__BB0_15:
	setp.ne.s32 	%p16, %r47, %r13;
	@%p16 bra 	$L__BB0_2;
$L__BB0_16:
	ret;

}


// ===== COMPILED SASS (sm_100) =====

	.target	sm_100

	.elftype	@"ET_EXEC"


//--------------------- .note.nv.tkinfo           --------------------------
	.section	.note.nv.tkinfo,"",@"SHT_NOTE"
	.sectionflags	@"SHF_NOTE_NV_TKINFO"
	.tkinfo
        /*0018*/ 	.word	0x00000002
        /*0030*/ 	.string	""
        /*0030*/ 	.string	"ptxas"
        /*0030*/ 	.string	"Cuda compilation tools, release 13.0, V13.0.88"
        /*0030*/ 	.string	"Build cuda_13.0.r13.0/compiler.36424714_0"
        /*0030*/ 	.string	"-arch sm_100 -m 64 "



//--------------------- .note.nv.cuinfo           --------------------------
	.section	.note.nv.cuinfo,"",@"SHT_NOTE"
	.sectionflags	@"SHF_NOTE_NV_CUINFO"
        /*0018*/ 	.short	0x0002
        /*001a*/ 	.short	0x0064
        /*001c*/ 	.short	0x0082
	.zero		2


//--------------------- .nv.info                  --------------------------
	.section	.nv.info,"",@"SHT_CUDA_INFO"
	.align	4


	//----- nvinfo : EIATTR_REGCOUNT
	.align		4
        /*0000*/ 	.byte	0x04, 0x2f
        /*0002*/ 	.short	(.L_1 - .L_0)
	.align		4
.L_0:
        /*0004*/ 	.word	index@(compute_spike_times_conv_kernel)
        /*0008*/ 	.word	0x0000001d


	//----- nvinfo : EIATTR_FRAME_SIZE
	.align		4
.L_1:
        /*000c*/ 	.byte	0x04, 0x11
        /*000e*/ 	.short	(.L_3 - .L_2)
	.align		4
.L_2:
        /*0010*/ 	.word	index@($__internal_1_$__cuda_sm3x_div_rn_noftz_f32_slowpath)
        /*0014*/ 	.word	0x00000000


	//----- nvinfo : EIATTR_FRAME_SIZE
	.align		4
.L_3:
        /*0018*/ 	.byte	0x04, 0x11
        /*001a*/ 	.short	(.L_5 - .L_4)
	.align		4
.L_4:
        /*001c*/ 	.word	index@($__internal_0_$__cuda_sm20_sqrt_rn_f32_slowpath)
        /*0020*/ 	.word	0x00000000


	//----- nvinfo : EIATTR_FRAME_SIZE
	.align		4
.L_5:
        /*0024*/ 	.byte	0x04, 0x11
        /*0026*/ 	.short	(.L_7 - .L_6)
	.align		4
.L_6:
        /*0028*/ 	.word	index@(compute_spike_times_conv_kernel)
        /*002c*/ 	.word	0x00000000


	//----- nvinfo : EIATTR_MIN_STACK_SIZE
	.align		4
.L_7:
        /*0030*/ 	.byte	0x04, 0x12
        /*0032*/ 	.short	(.L_9 - .L_8)
	.align		4
.L_8:
        /*0034*/ 	.word	index@(compute_spike_times_conv_kernel)
        /*0038*/ 	.word	0x00000000
.L_9:


//--------------------- .nv.compat                --------------------------
	.section	.nv.compat,"",@"SHT_CUDA_COMPAT_INFO"
	.align	4
        /*0000*/ 	.byte	0x02, 0x09, 0x00, 0x00, 0x02, 0x02, 0x01, 0x00, 0x02, 0x05, 0x05, 0x00, 0x03, 0x07, 0x01, 0x01
        /*0010*/ 	.byte	0x02, 0x03, 0x00, 0x00, 0x02, 0x06, 0x01, 0x00, 0x04, 0x0b, 0x08, 0x00, 0x01, 0x00, 0x00, 0x00
        /*0020*/ 	.byte	0x00, 0x00, 0x00, 0x00


//--------------------- .nv.info.compute_spike_times_conv_kernel --------------------------
	.section	.nv.info.compute_spike_times_conv_kernel,"",@"SHT_CUDA_INFO"
	.sectionflags	@""
	.align	4


	//----- nvinfo : EIATTR_CUDA_API_VERSION
	.align		4
        /*0000*/ 	.byte	0x04, 0x37
        /*0002*/ 	.short	(.L_11 - .L_10)
.L_10:
        /*0004*/ 	.word	0x00000082


	//----- nvinfo : EIATTR_KPARAM_INFO
	.align		4
.L_11:
        /*0008*/ 	.byte	0x04, 0x17
        /*000a*/ 	.short	(.L_13 - .L_12)
.L_12:
        /*000c*/ 	.word	0x00000000
        /*0010*/ 	.short	0x0013
        /*0012*/ 	.short	0x0080
        /*0014*/ 	.byte	0x00, 0xf5, 0x21, 0x00


	//----- nvinfo : EIATTR_KPARAM_INFO
	.align		4
.L_13:
        /*0018*/ 	.byte	0x04, 0x17
        /*001a*/ 	.short	(.L_15 - .L_14)
.L_14:
        /*001c*/ 	.word	0x00000000
        /*0020*/ 	.short	0x0012
        /*0022*/ 	.short	0x0078
        /*0024*/ 	.byte	0x00, 0xf5, 0x21, 0x00


	//----- nvinfo : EIATTR_KPARAM_INFO
	.align		4
.L_15:
        /*0028*/ 	.byte	0x04, 0x17
        /*002a*/ 	.short	(.L_17 - .L_16)
.L_16:
        /*002c*/ 	.word	0x00000000
        /*0030*/ 	.short	0x0011
        /*0032*/ 	.short	0x0070
        /*0034*/ 	.byte	0x00, 0xf5, 0x21, 0x00


	//----- nvinfo : EIATTR_KPARAM_INFO
	.align		4
.L_17:
        /*0038*/ 	.byte	0x04, 0x17
        /*003a*/ 	.short	(.L_19 - .L_18)
.L_18:
        /*003c*/ 	.word	0x00000000
        /*0040*/ 	.short	0x0010
        /*0042*/ 	.short	0x0068
        /*0044*/ 	.byte	0x00, 0xf5, 0x21, 0x00


	//----- nvinfo : EIATTR_KPARAM_INFO
	.align		4
.L_19:
        /*0048*/ 	.byte	0x04, 0x17
        /*004a*/ 	.short	(.L_21 - .L_20)
.L_20:
        /*004c*/ 	.word	0x00000000
        /*0050*/ 	.short	0x000f
        /*0052*/ 	.short	0x0060
        /*0054*/ 	.byte	0x00, 0xf5, 0x21, 0x00


	//----- nvinfo : EIATTR_KPARAM_INFO
	.align		4
.L_21:
        /*0058*/ 	.byte	0x04, 0x17
        /*005a*/ 	.short	(.L_23 - .L_22)
.L_22:
        /*005c*/ 	.word	0x00000000
        /*0060*/ 	.short	0x000e
        /*0062*/ 	.short	0x0058
        /*0064*/ 	.byte	0x00, 0xf0, 0x11, 0x00


	//----- nvinfo : EIATTR_KPARAM_INFO
	.align		4
.L_23:
        /*0068*/ 	.byte	0x04, 0x17
        /*006a*/ 	.short	(.L_25 - .L_24)
.L_24:
        /*006c*/ 	.word	0x00000000
        /*0070*/ 	.short	0x000d
        /*0072*/ 	.short	0x0054
        /*0074*/ 	.byte	0x00, 0xf0, 0x11, 0x00


	//----- nvinfo : EIATTR_KPARAM_INFO
	.align		4
.L_25:
        /*0078*/ 	.byte	0x04, 0x17
        /*007a*/ 	.short	(.L_27 - .L_26)
.L_26:
        /*007c*/ 	.word	0x00000000
        /*0080*/ 	.short	0x000c
        /*0082*/ 	.short	0x0050
        /*0084*/ 	.byte	0x00, 0xf0, 0x11, 0x00


	//----- nvinfo : EIATTR_KPARAM_INFO
	.align		4
.L_27:
        /*0088*/ 	.byte	0x04, 0x17
        /*008a*/ 	.short	(.L_29 - .L_28)
.L_28:
        /*008c*/ 	.word	0x00000000
        /*0090*/ 	.short	0x000b
        /*0092*/ 	.short	0x004c
        /*0094*/ 	.byte	0x00, 0xf0, 0x11, 0x00


	//----- nvinfo : EIATTR_KPARAM_INFO
	.align		4
.L_29:
        /*0098*/ 	.byte	0x04, 0x17
        /*009a*/ 	.short	(.L_31 - .L_30)
.L_30:
        /*009c*/ 	.word	0x00000000
        /*00a0*/ 	.short	0x000a
        /*00a2*/ 	.short	0x0048
        /*00a4*/ 	.byte	0x00, 0xf0, 0x11, 0x00


	//----- nvinfo : EIATTR_KPARAM_INFO
	.align		4
.L_31:
        /*00a8*/ 	.byte	0x04, 0x17
        /*00aa*/ 	.short	(.L_33 - .L_32)
.L_32:
        /*00ac*/ 	.word	0x00000000
        /*00b0*/ 	.short	0x0009
        /*00b2*/ 	.short	0x0044
        /*00b4*/ 	.byte	0x00, 0xf0, 0x11, 0x00


	//----- nvinfo : EIATTR_KPARAM_INFO
	.align		4
.L_33:
        /*00b8*/ 	.byte	0x04, 0x17
        /*00ba*/ 	.short	(.L_35 - .L_34)
.L_34:
        /*00bc*/ 	.word	0x00000000
        /*00c0*/ 	.short	0x0008
        /*00c2*/ 	.short	0x0040
        /*00c4*/ 	.byte	0x00, 0xf0, 0x11, 0x00


	//----- nvinfo : EIATTR_KPARAM_INFO
	.align		4
.L_35:
        /*00c8*/ 	.byte	0x04, 0x17
        /*00ca*/ 	.short	(.L_37 - .L_36)
.L_36:
        /*00cc*/ 	.word	0x00000000
        /*00d0*/ 	.short	0x0007
        /*00d2*/ 	.short	0x0038
        /*00d4*/ 	.byte	0x00, 0xf5, 0x21, 0x00


	//----- nvinfo : EIATTR_KPARAM_INFO
	.align		4
.L_37:
        /*00d8*/ 	.byte	0x04, 0x17
        /*00da*/ 	.short	(.L_39 - .L_38)
.L_38:
        /*00dc*/ 	.word	0x00000000
        /*00e0*/ 	.short	0x0006
        /*00e2*/ 	.short	0x0030
        /*00e4*/ 	.byte	0x00, 0xf5, 0x21, 0x00


	//----- nvinfo : EIATTR_KPARAM_INFO
	.align		4
.L_39:
        /*00e8*/ 	.byte	0x04, 0x17
        /*00ea*/ 	.short	(.L_41 - .L_40)
.L_40:
        /*00ec*/ 	.word	0x00000000
        /*00f0*/ 	.short	0x0005
        /*00f2*/ 	.short	0x0028
        /*00f4*/ 	.byte	0x00, 0xf5, 0x21, 0x00


	//----- nvinfo : EIATTR_KPARAM_INFO
	.align		4
.L_41:
        /*00f8*/ 	.byte	0x04, 0x17
        /*00fa*/ 	.short	(.L_43 - .L_42)
.L_42:
        /*00fc*/ 	.word	0x00000000
        /*0100*/ 	.short	0x0004
        /*0102*/ 	.short	0x0020
        /*0104*/ 	.byte	0x00, 0xf5, 0x21, 0x00


	//----- nvinfo : EIATTR_KPARAM_INFO
	.align		4
.L_43:
        /*0108*/ 	.byte	0x04, 0x17
        /*010a*/ 	.short	(.L_45 - .L_44)
.L_44:
        /*010c*/ 	.word	0x00000000
        /*0110*/ 	.short	0x0003
        /*0112*/ 	.short	0x0018
        /*0114*/ 	.byte	0x00, 0xf5, 0x21, 0x00


	//----- nvinfo : EIATTR_KPARAM_INFO
	.align		4
.L_45:
        /*0118*/ 	.byte	0x04, 0x17
        /*011a*/ 	.short	(.L_47 - .L_46)
.L_46:
        /*011c*/ 	.word	0x00000000
        /*0120*/ 	.short	0x0002
        /*0122*/ 	.short	0x0010
        /*0124*/ 	.byte	0x00, 0xf5, 0x21, 0x00


	//----- nvinfo : EIATTR_KPARAM_INFO
	.align		4
.L_47:
        /*0128*/ 	.byte	0x04, 0x17
        /*012a*/ 	.short	(.L_49 - .L_48)
.L_48:
        /*012c*/ 	.word	0x00000000
        /*0130*/ 	.short	0x0001
        /*0132*/ 	.short	0x0008
        /*0134*/ 	.byte	0x00, 0xf5, 0x21, 0x00


	//----- nvinfo : EIATTR_KPARAM_INFO
	.align		4
.L_49:
        /*0138*/ 	.byte	0x04, 0x17
        /*013a*/ 	.short	(.L_51 - .L_50)
.L_50:
        /*013c*/ 	.word	0x00000000
        /*0140*/ 	.short	0x0000
        /*0142*/ 	.short	0x0000
        /*0144*/ 	.byte	0x00, 0xf5, 0x21, 0x00


	//----- nvinfo : EIATTR_SPARSE_MMA_MASK
	.align		4
.L_51:
        /*0148*/ 	.byte	0x03, 0x50
        /*014a*/ 	.short	0x0000


	//----- nvinfo : EIATTR_MAXREG_COUNT
	.align		4
        /*014c*/ 	.byte	0x03, 0x1b
        /*014e*/ 	.short	0x00ff


	//----- nvinfo : EIATTR_MERCURY_ISA_VERSION
	.align		4
        /*0150*/ 	.byte	0x03, 0x5f
        /*0152*/ 	.short	0x0101


	//----- nvinfo : EIATTR_VRC_CTA_INIT_COUNT
	.align		4
        /*0154*/ 	.byte	0x02, 0x4a
	.zero		1
	.zero		1


	//----- nvinfo : EIATTR_EXIT_INSTR_OFFSETS
	.align		4
        /*0158*/ 	.byte	0x04, 0x1c
        /*015a*/ 	.short	(.L_53 - .L_52)


	//   ....[0]....
.L_52:
        /*015c*/ 	.word	0x00000070


	//   ....[1]....
        /*0160*/ 	.word	0x00000300


	//   ....[2]....
        /*0164*/ 	.word	0x00000ea0


	//   ....[3]....
        /*0168*/ 	.word	0x00000f00


	//----- nvinfo : EIATTR_CRS_STACK_SIZE
	.align		4
.L_53:
        /*016c*/ 	.byte	0x04, 0x1e
        /*016e*/ 	.short	(.L_55 - .L_54)
.L_54:
        /*0170*/ 	.word	0x00000000


	//----- nvinfo : EIATTR_CBANK_PARAM_SIZE
	.align		4
.L_55:
        /*0174*/ 	.byte	0x03, 0x19
        /*0176*/ 	.short	0x0088


	//----- nvinfo : EIATTR_PARAM_CBANK
	.align		4
        /*0178*/ 	.byte	0x04, 0x0a
        /*017a*/ 	.short	(.L_57 - .L_56)
	.align		4
.L_56:
        /*017c*/ 	.word	index@(.nv.constant0.compute_spike_times_conv_kernel)
        /*0180*/ 	.short	0x0380
        /*0182*/ 	.short	0x0088


	//----- nvinfo : EIATTR_SW_WAR
	.align		4
.L_57:
        /*0184*/ 	.byte	0x04, 0x36
        /*0186*/ 	.short	(.L_59 - .L_58)
.L_58:
        /*0188*/ 	.word	0x00000008
.L_59:


//--------------------- .nv.callgraph             --------------------------
	.section	.nv.callgraph,"",@"SHT_CUDA_CALLGRAPH"
	.align	4
	.sectionentsize	8
	.align		4
        /*0000*/ 	.word	0x00000000
	.align		4
        /*0004*/ 	.word	0xffffffff
	.align		4
        /*0008*/ 	.word	0x00000000
	.align		4
        /*000c*/ 	.word	0xfffffffe
	.align		4
        /*0010*/ 	.word	0x00000000
	.align		4
        /*0014*/ 	.word	0xfffffffd
	.align		4
        /*0018*/ 	.word	0x00000000
	.align		4
        /*001c*/ 	.word	0xfffffffc


//--------------------- .text.compute_spike_times_conv_kernel --------------------------
	.section	.text.compute_spike_times_conv_kernel,"ax",@progbits
	.align	128
        .global         compute_spike_times_conv_kernel
        .type           compute_spike_times_conv_kernel,@function
        .size           compute_spike_times_conv_kernel,(.L_x_26 - compute_spike_times_conv_kernel)
        .other          compute_spike_times_conv_kernel,@"STO_CUDA_ENTRY STV_DEFAULT"
compute_spike_times_conv_kernel:
.text.compute_spike_times_conv_kernel:
[----:B------:R-:W-:Y:S08]  /*0000*/  LDC R1, c[0x0][0x37c] ;  /* 0x0000df00ff017b82 */ /* 0x000ff00000000800 */
[----:B------:R-:W0:Y:S01]  /*0010*/  LDC R14, c[0x0][0x3d4] ;  /* 0x0000f500ff0e7b82 */ /* 0x000e220000000800 */
[----:B------:R-:W1:Y:S01]  /*0020*/  S2R R8, SR_CTAID.Y ;  /* 0x0000000000087919 */ /* 0x000e620000002600 */
[----:B------:R-:W2:Y:S06]  /*0030*/  LDCU.64 UR4, c[0x0][0x358] ;  /* 0x00006b00ff0477ac */ /* 0x000eac0008000a00 */
[----:B------:R-:W3:Y:S08]  /*0040*/  LDC.64 R2, c[0x0][0x3b0] ;  /* 0x0000ec00ff027b82 */ /* 0x000ef00000000a00 */
[----:B------:R-:W4:Y:S01]  /*0050*/  S2UR UR6, SR_CTAID.X ;  /* 0x00000000000679c3 */ /* 0x000f220000002500 */
[----:B0-----:R-:W-:-:S13]  /*0060*/  ISETP.GE.AND P0, PT, R14, 0x1, PT ;  /* 0x000000010e00780c */ /* 0x001fda0003f06270 */
[----:B-1234-:R-:W-:Y:S05]  /*0070*/  @!P0 EXIT ;  /* 0x000000000000894d */ /* 0x01efea0003800000 */
[----:B------:R-:W0:Y:S01]  /*0080*/  LDC.64 R6, c[0x0][0x3b8] ;  /* 0x0000ee00ff067b82 */ /* 0x000e220000000a00 */
[----:B------:R-:W2:Y:S01]  /*0090*/  LDG.E R9, desc[UR4][R2.64+0x4] ;  /* 0x0000040402097981 */ /* 0x000ea2000c1e1900 */
[----:B------:R-:W1:Y:S03]  /*00a0*/  LDCU UR8, c[0x0][0x3d8] ;  /* 0x00007b00ff0877ac */ /* 0x000e660008000800 */
[----:B------:R3:W4:Y:S01]  /*00b0*/  LDG.E R0, desc[UR4][R2.64+0x8] ;  /* 0x0000080402007981 */ /* 0x000722000c1e1900 */
[----:B------:R-:W0:Y:S01]  /*00c0*/  LDCU UR22, c[0x0][0x3d8] ;  /* 0x00007b00ff1677ac */ /* 0x000e220008000800 */
[----:B------:R-:W3:Y:S01]  /*00d0*/  S2R R13, SR_TID.X ;  /* 0x00000000000d7919 */ /* 0x000ee20000002100 */
[----:B------:R-:W3:Y:S01]  /*00e0*/  S2UR UR7, SR_CTAID.Z ;  /* 0x00000000000779c3 */ /* 0x000ee20000002700 */
[----:B------:R-:W0:Y:S01]  /*00f0*/  LDCU UR12, c[0x0][0x3cc] ;  /* 0x00007980ff0c77ac */ /* 0x000e220008000800 */
[----:B------:R-:W0:Y:S06]  /*0100*/  LDCU UR13, c[0x0][0x3c8] ;  /* 0x00007900ff0d77ac */ /* 0x000e2c0008000800 */
[----:B------:R-:W3:Y:S01]  /*0110*/  LDC R16, c[0x0][0x3c0] ;  /* 0x0000f000ff107b82 */ /* 0x000ee20000000800 */
[----:B------:R-:W0:Y:S01]  /*0120*/  LDCU.64 UR14, c[0x0][0x3e8] ;  /* 0x00007d00ff0e77ac */ /* 0x000e220008000a00 */
[----:B------:R-:W0:Y:S02]  /*0130*/  LDCU.64 UR20, c[0x0][0x400] ;  /* 0x00008000ff1477ac */ /* 0x000e240008000a00 */
[----:B0-----:R-:W5:Y:S04]  /*0140*/  LDG.E R10, desc[UR4][R6.64+0x4] ;  /* 0x00000404060a7981 */ /* 0x001f68000c1e1900 */
[----:B------:R-:W0:Y:S01]  /*0150*/  LDC.64 R4, c[0x0][0x3e0] ;  /* 0x0000f800ff047b82 */ /* 0x000e220000000a00 */
[----:B------:R-:W0:Y:S01]  /*0160*/  LDCU.128 UR16, c[0x0][0x3f0] ;  /* 0x00007e00ff1077ac */ /* 0x000e220008000c00 */
[----:B------:R-:W5:Y:S04]  /*0170*/  LDG.E R11, desc[UR4][R6.64+0x8] ;  /* 0x00000804060b7981 */ /* 0x000f68000c1e1900 */
[----:B------:R-:W5:Y:S01]  /*0180*/  LDG.E R12, desc[UR4][R6.64+0xc] ;  /* 0x00000c04060c7981 */ /* 0x000f62000c1e1900 */
[----:B------:R-:W-:Y:S01]  /*0190*/  BSSY.RECONVERGENT B0, `(.L_x_0) ;  /* 0x00000d6000007945 */ /* 0x000fe20003800200 */
[----:B---3--:R-:W-:-:S02]  /*01a0*/  IMAD R3, R13, R16, UR7 ;  /* 0x000000070d037e24 */ /* 0x008fc4000f8e0210 */
[----:B--2---:R-:W-:-:S04]  /*01b0*/  IMAD R9, R9, UR6, R8 ;  /* 0x0000000609097c24 */ /* 0x004fc8000f8e0208 */
[----:B----4-:R-:W-:Y:S02]  /*01c0*/  IMAD R0, R9, R0, RZ ;  /* 0x0000000009007224 */ /* 0x010fe400078e02ff */
[----:B------:R-:W-:Y:S01]  /*01d0*/  IMAD R9, R13, R14, RZ ;  /* 0x0000000e0d097224 */ /* 0x000fe200078e02ff */
[----:B------:R-:W-:Y:S01]  /*01e0*/  CS2R R14, SRZ ;  /* 0x00000000000e7805 */ /* 0x000fe2000001ff00 */
[----:B------:R-:W-:-:S04]  /*01f0*/  IMAD.IADD R3, R0, 0x1, R3 ;  /* 0x0000000100037824 */ /* 0x000fc800078e0203 */
[----:B0-----:R-:W-:-:S04]  /*0200*/  IMAD.WIDE R4, R3, 0x4, R4 ;  /* 0x0000000403047825 */ /* 0x001fc800078e0204 */
[----:B-----5:R-:W-:-:S04]  /*0210*/  IMAD R10, R10, UR7, RZ ;  /* 0x000000070a0a7c24 */ /* 0x020fc8000f8e02ff */
[----:B------:R-:W-:-:S04]  /*0220*/  IMAD R11, R11, R10, RZ ;  /* 0x0000000a0b0b7224 */ /* 0x000fc800078e02ff */
[----:B------:R-:W-:Y:S02]  /*0230*/  IMAD R10, R12, R11, RZ ;  /* 0x0000000b0c0a7224 */ /* 0x000fe400078e02ff */
[----:B-1----:R-:W-:Y:S02]  /*0240*/  IMAD R11, R3, UR8, RZ ;  /* 0x00000008030b7c24 */ /* 0x002fe4000f8e02ff */
[----:B------:R-:W-:-:S03]  /*0250*/  IMAD.MOV.U32 R12, RZ, RZ, RZ ;  /* 0x000000ffff0c7224 */ /* 0x000fc600078e00ff */
[----:B------:R-:W-:-:S07]  /*0260*/  SHF.R.S32.HI R13, RZ, 0x1f, R11 ;  /* 0x0000001fff0d7819 */ /* 0x000fce000001140b */
.L_x_11:
[----:B------:R-:W0:Y:S01]  /*0270*/  LDCU.64 UR8, c[0x0][0x388] ;  /* 0x00007100ff0877ac */ /* 0x000e220008000a00 */
[----:B------:R-:W-:-:S04]  /*0280*/  IADD3 R0, P0, PT, R9, R12, RZ ;  /* 0x0000000c09007210 */ /* 0x000fc80007f1e0ff */
[----:B------:R-:W-:Y:S01]  /*0290*/  LEA.HI.X.SX32 R3, R9, RZ, 0x1, P0 ;  /* 0x000000ff09037211 */ /* 0x000fe200000f0eff */
[----:B------:R-:W-:-:S03]  /*02a0*/  IMAD.SHL.U32 R17, R0, 0x4, RZ ;  /* 0x0000000400117824 */ /* 0x000fc600078e00ff */
[----:B------:R-:W-:Y:S02]  /*02b0*/  SHF.L.U64.HI R0, R0, 0x2, R3 ;  /* 0x0000000200007819 */ /* 0x000fe40000010203 */
[----:B0-----:R-:W-:-:S04]  /*02c0*/  IADD3 R2, P0, PT, R17, UR8, RZ ;  /* 0x0000000811027c10 */ /* 0x001fc8000ff1e0ff */
[----:B------:R-:W-:-:S05]  /*02d0*/  IADD3.X R3, PT, PT, R0, UR9, RZ, P0, !PT ;  /* 0x0000000900037c10 */ /* 0x000fca00087fe4ff */
[----:B------:R-:W2:Y:S02]  /*02e0*/  LDG.E R16, desc[UR4][R2.64] ;  /* 0x0000000402107981 */ /* 0x000ea4000c1e1900 */
[----:B--2---:R-:W-:-:S13]  /*02f0*/  FSETP.NEU.AND P0, PT, R16, +INF , PT ;  /* 0x7f8000001000780b */ /* 0x004fda0003f0d000 */
[----:B------:R-:W-:Y:S05]  /*0300*/  @!P0 EXIT ;  /* 0x000000000000894d */ /* 0x000fea0003800000 */
[----:B------:R-:W0:Y:S01]  /*0310*/  LDC.64 R18, c[0x0][0x3a8] ;  /* 0x0000ea00ff127b82 */ /* 0x000e220000000a00 */
[----:B------:R-:W1:Y:S01]  /*0320*/  LDCU.64 UR8, c[0x0][0x380] ;  /* 0x00007000ff0877ac */ /* 0x000e620008000a00 */
[----:B0-----:R-:W2:Y:S04]  /*0330*/  LDG.E R20, desc[UR4][R18.64+0x4] ;  /* 0x0000040412147981 */ /* 0x001ea8000c1e1900 */
[----:B------:R0:W2:Y:S01]  /*0340*/  LDG.E R21, desc[UR4][R18.64+0x8] ;  /* 0x0000080412157981 */ /* 0x0000a2000c1e1900 */
[----:B-1----:R-:W-:-:S04]  /*0350*/  IADD3 R6, P0, PT, R17, UR8, RZ ;  /* 0x0000000811067c10 */ /* 0x002fc8000ff1e0ff */
[----:B------:R-:W-:-:S05]  /*0360*/  IADD3.X R7, PT, PT, R0, UR9, RZ, P0, !PT ;  /* 0x0000000900077c10 */ /* 0x000fca00087fe4ff */
[----:B------:R-:W3:Y:S01]  /*0370*/  LDG.E R6, desc[UR4][R6.64] ;  /* 0x0000000406067981 */ /* 0x000ee2000c1e1900 */
[----:B0-----:R-:W-:Y:S01]  /*0380*/  IMAD.MOV.U32 R18, RZ, RZ, RZ ;  /* 0x000000ffff127224 */ /* 0x001fe200078e00ff */
[----:B------:R-:W-:Y:S01]  /*0390*/  BSSY.RECONVERGENT B1, `(.L_x_1) ;  /* 0x000004f000017945 */ /* 0x000fe20003800200 */
[----:B--2---:R-:W-:-:S05]  /*03a0*/  IMAD R23, R20, R21, RZ ;  /* 0x0000001514177224 */ /* 0x004fca00078e02ff */
[-C--:B------:R-:W-:Y:S02]  /*03b0*/  IABS R20, R23.reuse ;  /* 0x0000001700147213 */ /* 0x080fe40000000000 */
[----:B------:R-:W-:Y:S02]  /*03c0*/  IABS R26, R23 ;  /* 0x00000017001a7213 */ /* 0x000fe40000000000 */
[----:B------:R-:W0:Y:S01]  /*03d0*/  I2F.RP R22, R20 ;  /* 0x0000001400167306 */ /* 0x000e220000209400 */
[----:B---3--:R-:W-:-:S07]  /*03e0*/  IABS R7, R6 ;  /* 0x0000000600077213 */ /* 0x008fce0000000000 */
[----:B0-----:R-:W0:Y:S02]  /*03f0*/  MUFU.RCP R22, R22 ;  /* 0x0000001600167308 */ /* 0x001e240000001000 */
[----:B0-----:R-:W-:-:S06]  /*0400*/  VIADD R24, R22, 0xffffffe ;  /* 0x0ffffffe16187836 */ /* 0x001fcc0000000000 */
[----:B------:R0:W1:Y:S02]  /*0410*/  F2I.FTZ.U32.TRUNC.NTZ R19, R24 ;  /* 0x0000001800137305 */ /* 0x000064000021f000 */
[----:B0-----:R-:W-:Y:S02]  /*0420*/  IMAD.MOV R24, RZ, RZ, -R26 ;  /* 0x000000ffff187224 */ /* 0x001fe400078e0a1a */
[----:B-1----:R-:W-:-:S04]  /*0430*/  IMAD.MOV R25, RZ, RZ, -R19 ;  /* 0x000000ffff197224 */ /* 0x002fc800078e0a13 */
[----:B------:R-:W-:-:S04]  /*0440*/  IMAD R25, R25, R20, RZ ;  /* 0x0000001419197224 */ /* 0x000fc800078e02ff */
[----:B------:R-:W-:Y:S01]  /*0450*/  IMAD.HI.U32 R19, R19, R25, R18 ;  /* 0x0000001913137227 */ /* 0x000fe200078e0012 */
[----:B------:R-:W-:-:S05]  /*0460*/  IABS R18, R21 ;  /* 0x0000001500127213 */ /* 0x000fca0000000000 */
[----:B------:R-:W-:Y:S02]  /*0470*/  IMAD.HI.U32 R22, R19, R7, RZ ;  /* 0x0000000713167227 */ /* 0x000fe400078e00ff */
[----:B------:R-:W0:Y:S02]  /*0480*/  I2F.RP R19, R18 ;  /* 0x0000001200137306 */ /* 0x000e240000209400 */
[----:B------:R-:W-:-:S05]  /*0490*/  IMAD R7, R22, R24, R7 ;  /* 0x0000001816077224 */ /* 0x000fca00078e0207 */
[----:B------:R-:W-:Y:S01]  /*04a0*/  ISETP.GT.U32.AND P2, PT, R20, R7, PT ;  /* 0x000000071400720c */ /* 0x000fe20003f44070 */
[----:B0-----:R-:W0:-:S12]  /*04b0*/  MUFU.RCP R19, R19 ;  /* 0x0000001300137308 */ /* 0x001e180000001000 */
[----:B------:R-:W-:Y:S02]  /*04c0*/  @!P2 IMAD.IADD R7, R7, 0x1, -R20 ;  /* 0x000000010707a824 */ /* 0x000fe400078e0a14 */
[----:B------:R-:W-:Y:S01]  /*04d0*/  @!P2 VIADD R22, R22, 0x1 ;  /* 0x000000011616a836 */ /* 0x000fe20000000000 */
[----:B------:R-:W-:Y:S02]  /*04e0*/  ISETP.NE.AND P2, PT, R23, RZ, PT ;  /* 0x000000ff1700720c */ /* 0x000fe40003f45270 */
[----:B------:R-:W-:Y:S02]  /*04f0*/  ISETP.GE.U32.AND P0, PT, R7, R20, PT ;  /* 0x000000140700720c */ /* 0x000fe40003f06070 */
[----:B------:R-:W-:-:S04]  /*0500*/  LOP3.LUT R7, R6, R23, RZ, 0x3c, !PT ;  /* 0x0000001706077212 */ /* 0x000fc800078e3cff */
[----:B------:R-:W-:Y:S01]  /*0510*/  ISETP.GE.AND P1, PT, R7, RZ, PT ;  /* 0x000000ff0700720c */ /* 0x000fe20003f26270 */
[----:B0-----:R-:W-:-:S06]  /*0520*/  VIADD R7, R19, 0xffffffe ;  /* 0x0ffffffe13077836 */ /* 0x001fcc0000000000 */
[----:B------:R-:W0:Y:S01]  /*0530*/  F2I.FTZ.U32.TRUNC.NTZ R7, R7 ;  /* 0x0000000700077305 */ /* 0x000e22000021f000 */
[----:B------:R-:W-:-:S05]  /*0540*/  @P0 VIADD R22, R22, 0x1 ;  /* 0x0000000116160836 */ /* 0x000fca0000000000 */
[----:B------:R-:W-:Y:S01]  /*0550*/  @!P1 IMAD.MOV R22, RZ, RZ, -R22 ;  /* 0x000000ffff169224 */ /* 0x000fe200078e0a16 */
[----:B------:R-:W-:-:S05]  /*0560*/  @!P2 LOP3.LUT R22, RZ, R23, RZ, 0x33, !PT ;  /* 0x00000017ff16a212 */ /* 0x000fca00078e33ff */
[----:B------:R-:W-:Y:S02]  /*0570*/  IMAD.MOV R24, RZ, RZ, -R22 ;  /* 0x000000ffff187224 */ /* 0x000fe400078e0a16 */
[----:B0-----:R-:W-:Y:S02]  /*0580*/  IMAD.MOV R19, RZ, RZ, -R7 ;  /* 0x000000ffff137224 */ /* 0x001fe400078e0a07 */
[----:B------:R-:W-:Y:S01]  /*0590*/  IMAD R24, R23, R24, R6 ;  /* 0x0000001817187224 */ /* 0x000fe200078e0206 */
[----:B------:R-:W-:Y:S01]  /*05a0*/  IABS R23, R21 ;  /* 0x0000001500177213 */ /* 0x000fe20000000000 */
[----:B------:R-:W-:Y:S02]  /*05b0*/  IMAD R19, R19, R18, RZ ;  /* 0x0000001213137224 */ /* 0x000fe400078e02ff */
[----:B------:R-:W-:Y:S01]  /*05c0*/  IMAD.MOV.U32 R6, RZ, RZ, RZ ;  /* 0x000000ffff067224 */ /* 0x000fe200078e00ff */
[----:B------:R-:W-:Y:S01]  /*05d0*/  IABS R20, R24 ;  /* 0x0000001800147213 */ /* 0x000fe20000000000 */
[----:B------:R-:W-:-:S02]  /*05e0*/  IMAD.MOV R23, RZ, RZ, -R23 ;  /* 0x000000ffff177224 */ /* 0x000fc400078e0a17 */
[----:B------:R-:W-:-:S04]  /*05f0*/  IMAD.HI.U32 R6, R7, R19, R6 ;  /* 0x0000001307067227 */ /* 0x000fc800078e0006 */
[----:B------:R-:W-:Y:S02]  /*0600*/  IMAD.MOV.U32 R7, RZ, RZ, R20 ;  /* 0x000000ffff077224 */ /* 0x000fe400078e0014 */
[----:B------:R-:W-:Y:S02]  /*0610*/  IMAD.MOV.U32 R20, RZ, RZ, R23 ;  /* 0x000000ffff147224 */ /* 0x000fe400078e0017 */
[----:B------:R-:W-:Y:S01]  /*0620*/  IMAD.HI.U32 R23, R6, R7, RZ ;  /* 0x0000000706177227 */ /* 0x000fe200078e00ff */
[----:B------:R-:W-:-:S03]  /*0630*/  LOP3.LUT R6, R24, R21, RZ, 0x3c, !PT ;  /* 0x0000001518067212 */ /* 0x000fc600078e3cff */
[----:B------:R-:W-:Y:S01]  /*0640*/  IMAD R7, R23, R20, R7 ;  /* 0x0000001417077224 */ /* 0x000fe200078e0207 */
[----:B------:R-:W-:Y:S01]  /*0650*/  ISETP.GE.AND P1, PT, R6, RZ, PT ;  /* 0x000000ff0600720c */ /* 0x000fe20003f26270 */
[----:B------:R-:W-:-:S03]  /*0660*/  IMAD.MOV.U32 R20, RZ, RZ, RZ ;  /* 0x000000ffff147224 */ /* 0x000fc600078e00ff */
[----:B------:R-:W-:-:S13]  /*0670*/  ISETP.GT.U32.AND P2, PT, R18, R7, PT ;  /* 0x000000071200720c */ /* 0x000fda0003f44070 */
[----:B------:R-:W-:Y:S02]  /*0680*/  @!P2 IMAD.IADD R7, R7, 0x1, -R18 ;  /* 0x000000010707a824 */ /* 0x000fe400078e0a12 */
[----:B------:R-:W-:Y:S01]  /*0690*/  @!P2 VIADD R23, R23, 0x1 ;  /* 0x000000011717a836 */ /* 0x000fe20000000000 */
[----:B------:R-:W-:Y:S02]  /*06a0*/  ISETP.NE.AND P2, PT, R21, RZ, PT ;  /* 0x000000ff1500720c */ /* 0x000fe40003f45270 */
[----:B------:R-:W-:-:S13]  /*06b0*/  ISETP.GE.U32.AND P0, PT, R7, R18, PT ;  /* 0x000000120700720c */ /* 0x000fda0003f06070 */
[----:B------:R-:W-:Y:S01]  /*06c0*/  @P0 VIADD R23, R23, 0x1 ;  /* 0x0000000117170836 */ /* 0x000fe20000000000 */
[----:B------:R-:W-:-:S03]  /*06d0*/  ISETP.GE.AND P0, PT, R22, UR6, PT ;  /* 0x0000000616007c0c */ /* 0x000fc6000bf06270 */
[----:B------:R-:W-:Y:S01]  /*06e0*/  @!P1 IMAD.MOV R23, RZ, RZ, -R23 ;  /* 0x000000ffff179224 */ /* 0x000fe200078e0a17 */
[----:B------:R-:W-:-:S05]  /*06f0*/  @!P2 LOP3.LUT R23, RZ, R21, RZ, 0x33, !PT ;  /* 0x00000015ff17a212 */ /* 0x000fca00078e33ff */
[----:B------:R-:W-:-:S04]  /*0700*/  IMAD.MOV R6, RZ, RZ, -R23 ;  /* 0x000000ffff067224 */ /* 0x000fc800078e0a17 */
[----:B------:R-:W-:Y:S01]  /*0710*/  IMAD R21, R21, R6, R24 ;  /* 0x0000000615157224 */ /* 0x000fe200078e0218 */
[----:B------:R-:W-:Y:S06]  /*0720*/  @!P0 BRA `(.L_x_2) ;  /* 0x0000000000548947 */ /* 0x000fec0003800000 */
[----:B------:R-:W0:Y:S02]  /*0730*/  LDC.64 R18, c[0x0][0x3b8] ;  /* 0x0000ee00ff127b82 */ /* 0x000e240000000a00 */
[----:B0-----:R-:W2:Y:S02]  /*0740*/  LDG.E R6, desc[UR4][R18.64+0x4] ;  /* 0x0000040412067981 */ /* 0x001ea4000c1e1900 */
[----:B--2---:R-:W-:-:S05]  /*0750*/  VIADD R7, R6, UR6 ;  /* 0x0000000606077c36 */ /* 0x004fca0008000000 */
[----:B------:R-:W-:-:S04]  /*0760*/  ISETP.GE.AND P0, PT, R22, R7, PT ;  /* 0x000000071600720c */ /* 0x000fc80003f06270 */
[----:B------:R-:W-:-:S13]  /*0770*/  ISETP.LT.OR P0, PT, R23, R8, P0 ;  /* 0x000000081700720c */ /* 0x000fda0000701670 */
[----:B------:R-:W-:Y:S05]  /*0780*/  @P0 BRA `(.L_x_2) ;  /* 0x00000000003c0947 */ /* 0x000fea0003800000 */
[----:B------:R-:W2:Y:S02]  /*0790*/  LDG.E R25, desc[UR4][R18.64+0x8] ;  /* 0x0000080412197981 */ /* 0x000ea4000c1e1900 */
[----:B--2---:R-:W-:-:S05]  /*07a0*/  IMAD.IADD R6, R25, 0x1, R8 ;  /* 0x0000000119067824 */ /* 0x004fca00078e0208 */
[----:B------:R-:W-:-:S13]  /*07b0*/  ISETP.GE.AND P0, PT, R23, R6, PT ;  /* 0x000000061700720c */ /* 0x000fda0003f06270 */
[----:B------:R-:W2:Y:S01]  /*07c0*/  @!P0 LDG.E R24, desc[UR4][R18.64+0xc] ;  /* 0x00000c0412188981 */ /* 0x000ea2000c1e1900 */
[----:B------:R-:W0:Y:S01]  /*07d0*/  @!P0 LDC.64 R6, c[0x0][0x3a0] ;  /* 0x0000e800ff068b82 */ /* 0x000e220000000a00 */
[----:B------:R-:W-:Y:S02]  /*07e0*/  @!P0 VIADD R22, R22, -UR6 ;  /* 0x8000000616168c36 */ /* 0x000fe40008000000 */
[----:B------:R-:W-:-:S04]  /*07f0*/  @!P0 IMAD.IADD R23, R23, 0x1, -R8 ;  /* 0x0000000117178824 */ /* 0x000fc800078e0a08 */
[----:B------:R-:W-:-:S04]  /*0800*/  @!P0 IMAD R22, R25, R22, R23 ;  /* 0x0000001619168224 */ /* 0x000fc800078e0217 */
[----:B--2---:R-:W-:-:S05]  /*0810*/  @!P0 IMAD R21, R22, R24, R21 ;  /* 0x0000001816158224 */ /* 0x004fca00078e0215 */
[----:B------:R-:W-:Y:S02]  /*0820*/  @!P0 SHF.R.S32.HI R23, RZ, 0x1f, R21 ;  /* 0x0000001fff178819 */ /* 0x000fe40000011415 */
[----:B------:R-:W-:-:S04]  /*0830*/  @!P0 IADD3 R21, P1, PT, R10, R21, RZ ;  /* 0x000000150a158210 */ /* 0x000fc80007f3e0ff */
[----:B------:R-:W-:Y:S02]  /*0840*/  @!P0 LEA.HI.X.SX32 R22, R10, R23, 0x1, P1 ;  /* 0x000000170a168211 */ /* 0x000fe400008f0eff */
[----:B0-----:R-:W-:-:S04]  /*0850*/  @!P0 LEA R6, P1, R21, R6, 0x2 ;  /* 0x0000000615068211 */ /* 0x001fc800078210ff */
[----:B------:R-:W-:-:S05]  /*0860*/  @!P0 LEA.HI.X R7, R21, R7, R22, 0x2, P1 ;  /* 0x0000000715078211 */ /* 0x000fca00008f1416 */
[----:B------:R0:W5:Y:S04]  /*0870*/  @!P0 LDG.E R20, desc[UR4][R6.64] ;  /* 0x0000000406148981 */ /* 0x000168000c1e1900 */
.L_x_2:
[----:B------:R-:W-:Y:S05]  /*0880*/  BSYNC.RECONVERGENT B1 ;  /* 0x0000000000017941 */ /* 0x000fea0003800200 */
.L_x_1:
[----:B------:R-:W0:Y:S01]  /*0890*/  LDCU.128 UR8, c[0x0][0x390] ;  /* 0x00007200ff0877ac */ /* 0x000e220008000c00 */
[----:B------:R-:W-:Y:S01]  /*08a0*/  VIADD R12, R12, 0x1 ;  /* 0x000000010c0c7836 */ /* 0x000fe20000000000 */
[----:B------:R-:W1:Y:S01]  /*08b0*/  LDCU UR7, c[0x0][0x3d4] ;  /* 0x00007a80ff0777ac */ /* 0x000e620008000800 */
[C---:B0-----:R-:W-:Y:S01]  /*08c0*/  IADD3 R6, P1, PT, R17.reuse, UR8, RZ ;  /* 0x0000000811067c10 */ /* 0x041fe2000ff3e0ff */
[----:B------:R-:W0:Y:S01]  /*08d0*/  LDCU UR8, c[0x0][0x3d0] ;  /* 0x00007a00ff0877ac */ /* 0x000e220008000800 */
[----:B------:R-:W-:Y:S02]  /*08e0*/  IADD3 R18, P2, PT, R17, UR10, RZ ;  /* 0x0000000a11127c10 */ /* 0x000fe4000ff5e0ff */
[----:B-1----:R-:W-:Y:S01]  /*08f0*/  ISETP.GE.AND P0, PT, R12, UR7, PT ;  /* 0x000000070c007c0c */ /* 0x002fe2000bf06270 */
[----:B------:R-:W1:Y:S01]  /*0900*/  LDCU UR7, c[0x0][0x3c4] ;  /* 0x00007880ff0777ac */ /* 0x000e620008000800 */
[C---:B------:R-:W-:Y:S02]  /*0910*/  IADD3.X R7, PT, PT, R0.reuse, UR9, RZ, P1, !PT ;  /* 0x0000000900077c10 */ /* 0x040fe40008ffe4ff */
[----:B------:R-:W-:-:S03]  /*0920*/  IADD3.X R19, PT, PT, R0, UR11, RZ, P2, !PT ;  /* 0x0000000b00137c10 */ /* 0x000fc600097fe4ff */
[----:B------:R-:W2:Y:S01]  /*0930*/  LDG.E R6, desc[UR4][R6.64] ;  /* 0x0000000406067981 */ /* 0x000ea2000c1e1900 */
[----:B------:R-:W-:-:S03]  /*0940*/  MOV R0, 0x7f800000 ;  /* 0x7f80000000007802 */ /* 0x000fc60000000f00 */
[----:B------:R-:W3:Y:S04]  /*0950*/  LDG.E R19, desc[UR4][R18.64] ;  /* 0x0000000412137981 */ /* 0x000ee8000c1e1900 */
[----:B------:R-:W0:Y:S01]  /*0960*/  @!P0 LDG.E R0, desc[UR4][R2.64+0x4] ;  /* 0x0000040402008981 */ /* 0x000e22000c1e1900 */
[----:B------:R-:W-:Y:S01]  /*0970*/  BSSY.RECONVERGENT B1, `(.L_x_3) ;  /* 0x0000054000017945 */ /* 0x000fe20003800200 */
[----:B--2--5:R-:W-:-:S04]  /*0980*/  FFMA R15, R6, R20, R15 ;  /* 0x00000014060f7223 */ /* 0x024fc8000000000f */
[----:B------:R-:W-:Y:S01]  /*0990*/  FMUL R17, R15, 4 ;  /* 0x408000000f117820 */ /* 0x000fe20000400000 */
[----:B---3--:R-:W-:Y:S01]  /*09a0*/  FFMA R14, R19, R20, R14 ;  /* 0x00000014130e7223 */ /* 0x008fe2000000000e */
[----:B------:R-:W-:Y:S01]  /*09b0*/  IMAD.MOV.U32 R20, RZ, RZ, R16 ;  /* 0x000000ffff147224 */ /* 0x000fe200078e0010 */
[----:B0-----:R-:W-:Y:S01]  /*09c0*/  FMNMX R16, R0, UR8, PT ;  /* 0x0000000800107c09 */ /* 0x001fe2000b800000 */
[----:B-1----:R-:W-:-:S07]  /*09d0*/  FMUL R17, R17, UR7 ;  /* 0x0000000711117c20 */ /* 0x002fce0008400000 */
.L_x_10:
[----:B------:R-:W-:-:S05]  /*09e0*/  FFMA R0, R14, R14, -R17 ;  /* 0x0000000e0e007223 */ /* 0x000fca0000000811 */
[----:B------:R-:W-:-:S13]  /*09f0*/  FSETP.GEU.AND P0, PT, R0, RZ, PT ;  /* 0x000000ff0000720b */ /* 0x000fda0003f0e000 */
[----:B------:R-:W-:Y:S05]  /*0a00*/  @!P0 BRA `(.L_x_4) ;  /* 0x0000000400288947 */ /* 0x000fea0003800000 */
[----:B------:R-:W-:Y:S01]  /*0a10*/  VIADD R2, R0, 0xf3000000 ;  /* 0xf300000000027836 */ /* 0x000fe20000000000 */
[----:B------:R0:W1:Y:S01]  /*0a20*/  MUFU.RSQ R3, R0 ;  /* 0x0000000000037308 */ /* 0x0000620000001400 */
[----:B------:R-:W-:Y:S03]  /*0a30*/  BSSY.RECONVERGENT B2, `(.L_x_5) ;  /* 0x000000a000027945 */ /* 0x000fe60003800200 */
[----:B------:R-:W-:-:S13]  /*0a40*/  ISETP.GT.U32.AND P0, PT, R2, 0x727fffff, PT ;  /* 0x727fffff0200780c */ /* 0x000fda0003f04070 */
[----:B01----:R-:W-:Y:S05]  /*0a50*/  @!P0 BRA `(.L_x_6) ;  /* 0x00000000000c8947 */ /* 0x003fea0003800000 */
[----:B------:R-:W-:-:S07]  /*0a60*/  MOV R21, 0xa80 ;  /* 0x00000a8000157802 */ /* 0x000fce0000000f00 */
[----:B------:R-:W-:Y:S05]  /*0a70*/  CALL.REL.NOINC `($__internal_0_$__cuda_sm20_sqrt_rn_f32_slowpath) ;  /* 0x0000000400247944 */ /* 0x000fea0003c00000 */
[----:B------:R-:W-:Y:S05]  /*0a80*/  BRA `(.L_x_7) ;  /* 0x0000000000107947 */ /* 0x000fea0003800000 */
.L_x_6:
[----:B------:R-:W-:Y:S01]  /*0a90*/  FMUL.FTZ R19, R0, R3 ;  /* 0x0000000300137220 */ /* 0x000fe20000410000 */
[----:B------:R-:W-:-:S03]  /*0aa0*/  FMUL.FTZ R2, R3, 0.5 ;  /* 0x3f00000003027820 */ /* 0x000fc60000410000 */
[----:B------:R-:W-:-:S04]  /*0ab0*/  FFMA R0, -R19, R19, R0 ;  /* 0x0000001313007223 */ /* 0x000fc80000000100 */
[----:B------:R-:W-:-:S07]  /*0ac0*/  FFMA R19, R0, R2, R19 ;  /* 0x0000000200137223 */ /* 0x000fce0000000013 */
.L_x_7:
[----:B------:R-:W-:Y:S05]  /*0ad0*/  BSYNC.RECONVERGENT B2 ;  /* 0x0000000000027941 */ /* 0x000fea0003800200 */
.L_x_5:
[----:B------:R-:W-:-:S05]  /*0ae0*/  FADD R3, R14, R19 ;  /* 0x000000130e037221 */ /* 0x000fca0000000000 */
[----:B------:R-:W-:-:S13]  /*0af0*/  FSETP.NEU.AND P0, PT, R3, RZ, PT ;  /* 0x000000ff0300720b */ /* 0x000fda0003f0d000 */
[----:B------:R-:W-:Y:S05]  /*0b00*/  @!P0 BRA `(.L_x_4) ;  /* 0x0000000000e88947 */ /* 0x000fea0003800000 */
[----:B------:R-:W0:Y:S01]  /*0b10*/  MUFU.RCP R2, R3 ;  /* 0x0000000300027308 */ /* 0x000e220000001000 */
[----:B------:R-:W-:Y:S01]  /*0b20*/  FADD R0, R15, R15 ;  /* 0x0000000f0f007221 */ /* 0x000fe20000000000 */
[----:B------:R-:W-:Y:S06]  /*0b30*/  BSSY.RECONVERGENT B2, `(.L_x_8) ;  /* 0x000000b000027945 */ /* 0x000fec0003800200 */
[----:B------:R-:W1:Y:S01]  /*0b40*/  FCHK P0, R0, R3 ;  /* 0x0000000300007302 */ /* 0x000e620000000000 */
[----:B0-----:R-:W-:-:S04]  /*0b50*/  FFMA R7, -R3, R2, 1 ;  /* 0x3f80000003077423 */ /* 0x001fc80000000102 */
[----:B------:R-:W-:-:S04]  /*0b60*/  FFMA R7, R2, R7, R2 ;  /* 0x0000000702077223 */ /* 0x000fc80000000002 */
[----:B------:R-:W-:-:S04]  /*0b70*/  FFMA R2, R0, R7, RZ ;  /* 0x0000000700027223 */ /* 0x000fc800000000ff */
[----:B------:R-:W-:-:S04]  /*0b80*/  FFMA R21, -R3, R2, R0 ;  /* 0x0000000203157223 */ /* 0x000fc80000000100 */
[----:B------:R-:W-:Y:S01]  /*0b90*/  FFMA R21, R7, R21, R2 ;  /* 0x0000001507157223 */ /* 0x000fe20000000002 */
[----:B-1----:R-:W-:Y:S06]  /*0ba0*/  @!P0 BRA `(.L_x_9) ;  /* 0x00000000000c8947 */ /* 0x002fec0003800000 */
[----:B------:R-:W-:-:S07]  /*0bb0*/  MOV R2, 0xbd0 ;  /* 0x00000bd000027802 */ /* 0x000fce0000000f00 */
[----:B------:R-:W-:Y:S05]  /*0bc0*/  CALL.REL.NOINC `($__internal_1_$__cuda_sm3x_div_rn_noftz_f32_slowpath) ;  /* 0x00000004002c7944 */ /* 0x000fea0003c00000 */
[----:B------:R-:W-:-:S07]  /*0bd0*/  IMAD.MOV.U32 R21, RZ, RZ, R0 ;  /* 0x000000ffff157224 */ /* 0x000fce00078e0000 */
.L_x_9:
[----:B------:R-:W-:Y:S05]  /*0be0*/  BSYNC.RECONVERGENT B2 ;  /* 0x0000000000027941 */ /* 0x000fea0003800200 */
.L_x_8:
[----:B------:R-:W-:-:S13]  /*0bf0*/  FSETP.GEU.AND P0, PT, R21, RZ, PT ;  /* 0x000000ff1500720b */ /* 0x000fda0003f0e000 */
[----:B------:R-:W-:Y:S05]  /*0c00*/  @!P0 BRA `(.L_x_4) ;  /* 0x0000000000a88947 */ /* 0x000fea0003800000 */
[C---:B------:R-:W-:Y:S01]  /*0c10*/  FMUL R0, R21.reuse, 16777216 ;  /* 0x4b80000015007820 */ /* 0x040fe20000400000 */
[----:B------:R-:W-:-:S04]  /*0c20*/  FSETP.GEU.AND P0, PT, |R21|, 1.175494350822287508e-38, PT ;  /* 0x008000001500780b */ /* 0x000fc80003f0e200 */
[----:B------:R-:W-:-:S04]  /*0c30*/  FSEL R0, R0, R21, !P0 ;  /* 0x0000001500007208 */ /* 0x000fc80004000000 */
[----:B------:R-:W0:Y:S05]  /*0c40*/  MUFU.LG2 R2, R0 ;  /* 0x0000000000027308 */ /* 0x000e2a0000000c00 */
[----:B0-----:R-:W-:-:S04]  /*0c50*/  @!P0 FADD R2, R2, -24 ;  /* 0xc1c0000002028421 */ /* 0x001fc80000000000 */
[----:B------:R-:W-:-:S04]  /*0c60*/  FMUL R23, R2, 0.69314718246459960938 ;  /* 0x3f31721802177820 */ /* 0x000fc80000400000 */
[----:B------:R-:W-:-:S05]  /*0c70*/  FMUL R23, R23, UR12 ;  /* 0x0000000c17177c20 */ /* 0x000fca0008400000 */
[----:B------:R-:W-:-:S04]  /*0c80*/  FSETP.GTU.AND P0, PT, R23, R20, PT ;  /* 0x000000141700720b */ /* 0x000fc80003f0c000 */
[----:B------:R-:W-:-:S13]  /*0c90*/  FSETP.LT.OR P0, PT, R16, R23, !P0 ;  /* 0x000000171000720b */ /* 0x000fda0004701400 */
[----:B------:R-:W-:Y:S05]  /*0ca0*/  @P0 BRA `(.L_x_4) ;  /* 0x0000000000800947 */ /* 0x000fea0003800000 */
[----:B------:R-:W2:Y:S02]  /*0cb0*/  LDG.E R0, desc[UR4][R4.64] ;  /* 0x0000000404007981 */ /* 0x000ea4000c1e1900 */
[----:B--2---:R-:W-:-:S04]  /*0cc0*/  IADD3 R3, P0, PT, R11, R0, RZ ;  /* 0x000000000b037210 */ /* 0x004fc80007f1e0ff */
[----:B------:R-:W-:Y:S02]  /*0cd0*/  LEA.HI.X.SX32 R0, R0, R13, 0x1, P0 ;  /* 0x0000000d00007211 */ /* 0x000fe400000f0eff */
[----:B------:R-:W-:-:S04]  /*0ce0*/  LEA R2, P0, R3, UR14, 0x2 ;  /* 0x0000000e03027c11 */ /* 0x000fc8000f8010ff */
[----:B------:R-:W-:-:S05]  /*0cf0*/  LEA.HI.X R3, R3, UR15, R0, 0x2, P0 ;  /* 0x0000000f03037c11 */ /* 0x000fca00080f1400 */
[----:B------:R0:W-:Y:S04]  /*0d00*/  STG.E desc[UR4][R2.64], R15 ;  /* 0x0000000f02007986 */ /* 0x0001e8000c101904 */
        /* <DEDUP_REMOVED lines=12> */
[----:B------:R-:W0:Y:S02]  /*0dd0*/  LDG.E R0, desc[UR4][R4.64] ;  /* 0x0000000404007981 */ /* 0x000e24000c1e1900 */
[----:B0-----:R-:W-:-:S04]  /*0de0*/  IADD3 R3, P0, PT, R11, R0, RZ ;  /* 0x000000000b037210 */ /* 0x001fc80007f1e0ff */
[----:B------:R-:W-:Y:S02]  /*0df0*/  LEA.HI.X.SX32 R0, R0, R13, 0x1, P0 ;  /* 0x0000000d00007211 */ /* 0x000fe400000f0eff */
[----:B------:R-:W-:-:S04]  /*0e00*/  LEA R2, P0, R3, UR20, 0x2 ;  /* 0x0000001403027c11 */ /* 0x000fc8000f8010ff */
[----:B------:R-:W-:-:S05]  /*0e10*/  LEA.HI.X R3, R3, UR21, R0, 0x2, P0 ;  /* 0x0000001503037c11 */ /* 0x000fca00080f1400 */
[----:B------:R2:W-:Y:S04]  /*0e20*/  STG.E desc[UR4][R2.64], R21 ;  /* 0x0000001502007986 */ /* 0x0005e8000c101904 */
[----:B------:R-:W1:Y:S01]  /*0e30*/  LDG.E R0, desc[UR4][R4.64] ;  /* 0x0000000404007981 */ /* 0x000e62000c1e1900 */
[----:B------:R-:W-:Y:S01]  /*0e40*/  FFMA R14, -R21, UR13, R14 ;  /* 0x0000000d150e7c23 */ /* 0x000fe2000800010e */
[----:B------:R-:W-:Y:S02]  /*0e50*/  IMAD.MOV.U32 R20, RZ, RZ, R23 ;  /* 0x000000ffff147224 */ /* 0x000fe400078e0017 */
[----:B-1----:R-:W-:-:S05]  /*0e60*/  VIADD R7, R0, 0x1 ;  /* 0x0000000100077836 */ /* 0x002fca0000000000 */
[----:B------:R2:W-:Y:S01]  /*0e70*/  STG.E desc[UR4][R4.64], R7 ;  /* 0x0000000704007986 */ /* 0x0005e2000c101904 */
[----:B------:R-:W-:-:S13]  /*0e80*/  ISETP.GE.AND P0, PT, R7, UR22, PT ;  /* 0x0000001607007c0c */ /* 0x000fda000bf06270 */
[----:B--2---:R-:W-:Y:S05]  /*0e90*/  @!P0 BRA `(.L_x_10) ;  /* 0xfffffff800d08947 */ /* 0x004fea000383ffff */
[----:B------:R-:W-:Y:S05]  /*0ea0*/  EXIT ;  /* 0x000000000000794d */ /* 0x000fea0003800000 */
.L_x_4:
[----:B------:R-:W-:Y:S05]  /*0eb0*/  BSYNC.RECONVERGENT B1 ;  /* 0x0000000000017941 */ /* 0x000fea0003800200 */
.L_x_3:
[----:B------:R-:W0:Y:S02]  /*0ec0*/  LDCU UR7, c[0x0][0x3d4] ;  /* 0x00007a80ff0777ac */ /* 0x000e240008000800 */
[----:B0-----:R-:W-:-:S13]  /*0ed0*/  ISETP.NE.AND P0, PT, R12, UR7, PT ;  /* 0x000000070c007c0c */ /* 0x001fda000bf05270 */
[----:B------:R-:W-:Y:S05]  /*0ee0*/  @P0 BRA `(.L_x_11) ;  /* 0xfffffff000e00947 */ /* 0x000fea000383ffff */
[----:B------:R-:W-:Y:S05]  /*0ef0*/  BSYNC.RECONVERGENT B0 ;  /* 0x0000000000007941 */ /* 0x000fea0003800200 */
.L_x_0:
[----:B------:R-:W-:Y:S05]  /*0f00*/  EXIT ;  /* 0x000000000000794d */ /* 0x000fea0003800000 */
        .weak           $__internal_0_$__cuda_sm20_sqrt_rn_f32_slowpath
        .type           $__internal_0_$__cuda_sm20_sqrt_rn_f32_slowpath,@function
        .size           $__internal_0_$__cuda_sm20_sqrt_rn_f32_slowpath,($__internal_1_$__cuda_sm3x_div_rn_noftz_f32_slowpath - $__internal_0_$__cuda_sm20_sqrt_rn_f32_slowpath)
$__internal_0_$__cuda_sm20_sqrt_rn_f32_slowpath:
[----:B------:R-:W-:-:S13]  /*0f10*/  LOP3.LUT P0, RZ, R0, 0x7fffffff, RZ, 0xc0, !PT ;  /* 0x7fffffff00ff7812 */ /* 0x000fda000780c0ff */
[----:B------:R-:W-:Y:S01]  /*0f20*/  @!P0 IMAD.MOV.U32 R2, RZ, RZ, R0 ;  /* 0x000000ffff028224 */ /* 0x000fe200078e0000 */
[----:B------:R-:W-:Y:S06]  /*0f30*/  @!P0 BRA `(.L_x_12) ;  /* 0x0000000000408947 */ /* 0x000fec0003800000 */
[----:B------:R-:W-:-:S13]  /*0f40*/  FSETP.GEU.FTZ.AND P0, PT, R0, RZ, PT ;  /* 0x000000ff0000720b */ /* 0x000fda0003f1e000 */
[----:B------:R-:W-:Y:S01]  /*0f50*/  @!P0 IMAD.MOV.U32 R2, RZ, RZ, 0x7fffffff ;  /* 0x7fffffffff028424 */ /* 0x000fe200078e00ff */
[----:B------:R-:W-:Y:S06]  /*0f60*/  @!P0 BRA `(.L_x_12) ;  /* 0x0000000000348947 */ /* 0x000fec0003800000 */
[----:B------:R-:W-:-:S13]  /*0f70*/  FSETP.GTU.FTZ.AND P0, PT, |R0|, +INF , PT ;  /* 0x7f8000000000780b */ /* 0x000fda0003f1c200 */
[----:B------:R-:W-:Y:S01]  /*0f80*/  @P0 FADD.FTZ R2, R0, 1 ;  /* 0x3f80000000020421 */ /* 0x000fe20000010000 */
[----:B------:R-:W-:Y:S06]  /*0f90*/  @P0 BRA `(.L_x_12) ;  /* 0x0000000000280947 */ /* 0x000fec0003800000 */
[----:B------:R-:W-:-:S13]  /*0fa0*/  FSETP.NEU.FTZ.AND P0, PT, |R0|, +INF , PT ;  /* 0x7f8000000000780b */ /* 0x000fda0003f1d200 */
[----:B------:R-:W-:-:S04]  /*0fb0*/  @P0 FFMA R3, R0, 1.84467440737095516160e+19, RZ ;  /* 0x5f80000000030823 */ /* 0x000fc800000000ff */
[----:B------:R-:W0:Y:S02]  /*0fc0*/  @P0 MUFU.RSQ R2, R3 ;  /* 0x0000000300020308 */ /* 0x000e240000001400 */
[----:B0-----:R-:W-:Y:S01]  /*0fd0*/  @P0 FMUL.FTZ R6, R3, R2 ;  /* 0x0000000203060220 */ /* 0x001fe20000410000 */
[----:B------:R-:W-:Y:S01]  /*0fe0*/  @P0 FMUL.FTZ R18, R2, 0.5 ;  /* 0x3f00000002120820 */ /* 0x000fe20000410000 */
[----:B------:R-:W-:Y:S02]  /*0ff0*/  @!P0 IMAD.MOV.U32 R2, RZ, RZ, R0 ;  /* 0x000000ffff028224 */ /* 0x000fe400078e0000 */
[----:B------:R-:W-:-:S04]  /*1000*/  @P0 FADD.FTZ R7, -R6, -RZ ;  /* 0x800000ff06070221 */ /* 0x000fc80000010100 */
[----:B------:R-:W-:-:S04]  /*1010*/  @P0 FFMA R7, R6, R7, R3 ;  /* 0x0000000706070223 */ /* 0x000fc80000000003 */
[----:B------:R-:W-:-:S04]  /*1020*/  @P0 FFMA R7, R7, R18, R6 ;  /* 0x0000001207070223 */ /* 0x000fc80000000006 */
[----:B------:R-:W-:-:S07]  /*1030*/  @P0 FMUL.FTZ R2, R7, 2.3283064365386962891e-10 ;  /* 0x2f80000007020820 */ /* 0x000fce0000410000 */
.L_x_12:
[----:B------:R-:W-:Y:S02]  /*1040*/  IMAD.MOV.U32 R19, RZ, RZ, R2 ;  /* 0x000000ffff137224 */ /* 0x000fe400078e0002 */
[----:B------:R-:W-:Y:S02]  /*1050*/  IMAD.MOV.U32 R2, RZ, RZ, R21 ;  /* 0x000000ffff027224 */ /* 0x000fe400078e0015 */
[----:B------:R-:W-:-:S04]  /*1060*/  IMAD.MOV.U32 R3, RZ, RZ, 0x0 ;  /* 0x00000000ff037424 */ /* 0x000fc800078e00ff */
[----:B------:R-:W-:Y:S05]  /*1070*/  RET.REL.NODEC R2 `(compute_spike_times_conv_kernel) ;  /* 0xffffffec02e07950 */ /* 0x000fea0003c3ffff */
        .weak           $__internal_1_$__cuda_sm3x_div_rn_noftz_f32_slowpath
        .type           $__internal_1_$__cuda_sm3x_div_rn_noftz_f32_slowpath,@function
        .size           $__internal_1_$__cuda_sm3x_div_rn_noftz_f32_slowpath,(.L_x_26 - $__internal_1_$__cuda_sm3x_div_rn_noftz_f32_slowpath)
$__internal_1_$__cuda_sm3x_div_rn_noftz_f32_slowpath:
[--C-:B------:R-:W-:Y:S01]  /*1080*/  SHF.R.U32.HI R6, RZ, 0x17, R3.reuse ;  /* 0x00000017ff067819 */ /* 0x100fe20000011603 */
[----:B------:R-:W-:Y:S01]  /*1090*/  BSSY.RECONVERGENT B3, `(.L_x_13) ;  /* 0x0000064000037945 */ /* 0x000fe20003800200 */
[--C-:B------:R-:W-:Y:S01]  /*10a0*/  SHF.R.U32.HI R21, RZ, 0x17, R0.reuse ;  /* 0x00000017ff157819 */ /* 0x100fe20000011600 */
[----:B------:R-:W-:Y:S01]  /*10b0*/  IMAD.MOV.U32 R18, RZ, RZ, R0 ;  /* 0x000000ffff127224 */ /* 0x000fe200078e0000 */
[----:B------:R-:W-:Y:S01]  /*10c0*/  LOP3.LUT R6, R6, 0xff, RZ, 0xc0, !PT ;  /* 0x000000ff06067812 */ /* 0x000fe200078ec0ff */
[----:B------:R-:W-:Y:S01]  /*10d0*/  IMAD.MOV.U32 R23, RZ, RZ, R3 ;  /* 0x000000ffff177224 */ /* 0x000fe200078e0003 */
[----:B------:R-:W-:-:S03]  /*10e0*/  LOP3.LUT R21, R21, 0xff, RZ, 0xc0, !PT ;  /* 0x000000ff15157812 */ /* 0x000fc600078ec0ff */
[----:B------:R-:W-:Y:S02]  /*10f0*/  VIADD R24, R6, 0xffffffff ;  /* 0xffffffff06187836 */ /* 0x000fe40000000000 */
[----:B------:R-:W-:-:S03]  /*1100*/  VIADD R22, R21, 0xffffffff ;  /* 0xffffffff15167836 */ /* 0x000fc60000000000 */
[----:B------:R-:W-:-:S04]  /*1110*/  ISETP.GT.U32.AND P0, PT, R24, 0xfd, PT ;  /* 0x000000fd1800780c */ /* 0x000fc80003f04070 */
[----:B------:R-:W-:-:S13]  /*1120*/  ISETP.GT.U32.OR P0, PT, R22, 0xfd, P0 ;  /* 0x000000fd1600780c */ /* 0x000fda0000704470 */
[----:B------:R-:W-:Y:S01]  /*1130*/  @!P0 MOV R7, RZ ;  /* 0x000000ff00078202 */ /* 0x000fe20000000f00 */
[----:B------:R-:W-:Y:S06]  /*1140*/  @!P0 BRA `(.L_x_14) ;  /* 0x00000000005c8947 */ /* 0x000fec0003800000 */
[----:B------:R-:W-:Y:S02]  /*1150*/  FSETP.GTU.FTZ.AND P0, PT, |R0|, +INF , PT ;  /* 0x7f8000000000780b */ /* 0x000fe40003f1c200 */
[----:B------:R-:W-:-:S04]  /*1160*/  FSETP.GTU.FTZ.AND P1, PT, |R3|, +INF , PT ;  /* 0x7f8000000300780b */ /* 0x000fc80003f3c200 */
[----:B------:R-:W-:-:S13]  /*1170*/  PLOP3.LUT P0, PT, P0, P1, PT, 0xf8, 0x8f ;  /* 0x00000000008f781c */ /* 0x000fda0000703f70 */
[----:B------:R-:W-:Y:S05]  /*1180*/  @P0 BRA `(.L_x_15) ;  /* 0x00000004004c0947 */ /* 0x000fea0003800000 */
[----:B------:R-:W-:-:S13]  /*1190*/  LOP3.LUT P0, RZ, R23, 0x7fffffff, R18, 0xc8, !PT ;  /* 0x7fffffff17ff7812 */ /* 0x000fda000780c812 */
[----:B------:R-:W-:Y:S05]  /*11a0*/  @!P0 BRA `(.L_x_16) ;  /* 0x00000004003c8947 */ /* 0x000fea0003800000 */
[C---:B------:R-:W-:Y:S02]  /*11b0*/  FSETP.NEU.FTZ.AND P2, PT, |R0|.reuse, +INF , PT ;  /* 0x7f8000000000780b */ /* 0x040fe40003f5d200 */
[----:B------:R-:W-:Y:S02]  /*11c0*/  FSETP.NEU.FTZ.AND P1, PT, |R3|, +INF , PT ;  /* 0x7f8000000300780b */ /* 0x000fe40003f3d200 */
[----:B------:R-:W-:-:S11]  /*11d0*/  FSETP.NEU.FTZ.AND P0, PT, |R0|, +INF , PT ;  /* 0x7f8000000000780b */ /* 0x000fd60003f1d200 */
[----:B------:R-:W-:Y:S05]  /*11e0*/  @!P1 BRA !P2, `(.L_x_16) ;  /* 0x00000004002c9947 */ /* 0x000fea0005000000 */
[----:B------:R-:W-:-:S04]  /*11f0*/  LOP3.LUT P2, RZ, R18, 0x7fffffff, RZ, 0xc0, !PT ;  /* 0x7fffffff12ff7812 */ /* 0x000fc8000784c0ff */
[----:B------:R-:W-:-:S13]  /*1200*/  PLOP3.LUT P1, PT, P1, P2, PT, 0x2f, 0xf2 ;  /* 0x0000000000f2781c */ /* 0x000fda0000f24577 */
[----:B------:R-:W-:Y:S05]  /*1210*/  @P1 BRA `(.L_x_17) ;  /* 0x0000000400181947 */ /* 0x000fea0003800000 */
[----:B------:R-:W-:-:S04]  /*1220*/  LOP3.LUT P1, RZ, R23, 0x7fffffff, RZ, 0xc0, !PT ;  /* 0x7fffffff17ff7812 */ /* 0x000fc8000782c0ff */
[----:B------:R-:W-:-:S13]  /*1230*/  PLOP3.LUT P0, PT, P0, P1, PT, 0x2f, 0xf2 ;  /* 0x0000000000f2781c */ /* 0x000fda0000702577 */
[----:B------:R-:W-:Y:S05]  /*1240*/  @P0 BRA `(.L_x_18) ;  /* 0x0000000400000947 */ /* 0x000fea0003800000 */
[----:B------:R-:W-:Y:S02]  /*1250*/  ISETP.GE.AND P0, PT, R22, RZ, PT ;  /* 0x000000ff1600720c */ /* 0x000fe40003f06270 */
[----:B------:R-:W-:-:S11]  /*1260*/  ISETP.GE.AND P1, PT, R24, RZ, PT ;  /* 0x000000ff1800720c */ /* 0x000fd60003f26270 */
[----:B------:R-:W-:Y:S02]  /*1270*/  @P0 IMAD.MOV.U32 R7, RZ, RZ, RZ ;  /* 0x000000ffff070224 */ /* 0x000fe400078e00ff */
[----:B------:R-:W-:Y:S01]  /*1280*/  @!P0 FFMA R18, R0, 1.84467440737095516160e+19, RZ ;  /* 0x5f80000000128823 */ /* 0x000fe200000000ff */
[----:B------:R-:W-:Y:S02]  /*1290*/  @!P0 IMAD.MOV.U32 R7, RZ, RZ, -0x40 ;  /* 0xffffffc0ff078424 */ /* 0x000fe400078e00ff */
[----:B------:R-:W-:Y:S02]  /*12a0*/  @!P1 FFMA R23, R3, 1.84467440737095516160e+19, RZ ;  /* 0x5f80000003179823 */ /* 0x000fe400000000ff */
[----:B------:R-:W-:-:S07]  /*12b0*/  @!P1 VIADD R7, R7, 0x40 ;  /* 0x0000004007079836 */ /* 0x000fce0000000000 */
.L_x_14:
[----:B------:R-:W-:Y:S01]  /*12c0*/  LEA R0, R6, 0xc0800000, 0x17 ;  /* 0xc080000006007811 */ /* 0x000fe200078eb8ff */
[----:B------:R-:W-:Y:S04]  /*12d0*/  BSSY.RECONVERGENT B4, `(.L_x_19) ;  /* 0x0000036000047945 */ /* 0x000fe80003800200 */
[----:B------:R-:W-:Y:S02]  /*12e0*/  IMAD.IADD R22, R23, 0x1, -R0 ;  /* 0x0000000117167824 */ /* 0x000fe400078e0a00 */
[----:B------:R-:W-:Y:S02]  /*12f0*/  VIADD R23, R21, 0xffffff81 ;  /* 0xffffff8115177836 */ /* 0x000fe40000000000 */
[----:B------:R0:W1:Y:S01]  /*1300*/  MUFU.RCP R3, R22 ;  /* 0x0000001600037308 */ /* 0x0000620000001000 */
[----:B------:R-:W-:Y:S01]  /*1310*/  FADD.FTZ R25, -R22, -RZ ;  /* 0x800000ff16197221 */ /* 0x000fe20000010100 */
[C---:B------:R-:W-:Y:S01]  /*1320*/  IMAD R0, R23.reuse, -0x800000, R18 ;  /* 0xff80000017007824 */ /* 0x040fe200078e0212 */
[----:B0-----:R-:W-:-:S05]  /*1330*/  IADD3 R22, PT, PT, R23, 0x7f, -R6 ;  /* 0x0000007f17167810 */ /* 0x001fca0007ffe806 */
[----:B------:R-:W-:Y:S02]  /*1340*/  IMAD.IADD R7, R22, 0x1, R7 ;  /* 0x0000000116077824 */ /* 0x000fe400078e0207 */
[----:B-1----:R-:W-:-:S04]  /*1350*/  FFMA R24, R3, R25, 1 ;  /* 0x3f80000003187423 */ /* 0x002fc80000000019 */
[----:B------:R-:W-:-:S04]  /*1360*/  FFMA R3, R3, R24, R3 ;  /* 0x0000001803037223 */ /* 0x000fc80000000003 */
[----:B------:R-:W-:-:S04]  /*1370*/  FFMA R18, R0, R3, RZ ;  /* 0x0000000300127223 */ /* 0x000fc800000000ff */
[----:B------:R-:W-:-:S04]  /*1380*/  FFMA R21, R25, R18, R0 ;  /* 0x0000001219157223 */ /* 0x000fc80000000000 */
[----:B------:R-:W-:-:S04]  /*1390*/  FFMA R18, R3, R21, R18 ;  /* 0x0000001503127223 */ /* 0x000fc80000000012 */
[----:B------:R-:W-:-:S04]  /*13a0*/  FFMA R21, R25, R18, R0 ;  /* 0x0000001219157223 */ /* 0x000fc80000000000 */
[----:B------:R-:W-:-:S05]  /*13b0*/  FFMA R0, R3, R21, R18 ;  /* 0x0000001503007223 */ /* 0x000fca0000000012 */
[----:B------:R-:W-:-:S04]  /*13c0*/  SHF.R.U32.HI R6, RZ, 0x17, R0 ;  /* 0x00000017ff067819 */ /* 0x000fc80000011600 */
[----:B------:R-:W-:-:S05]  /*13d0*/  LOP3.LUT R6, R6, 0xff, RZ, 0xc0, !PT ;  /* 0x000000ff06067812 */ /* 0x000fca00078ec0ff */
[----:B------:R-:W-:-:S04]  /*13e0*/  IMAD.IADD R22, R6, 0x1, R7 ;  /* 0x0000000106167824 */ /* 0x000fc800078e0207 */
[----:B------:R-:W-:-:S05]  /*13f0*/  VIADD R6, R22, 0xffffffff ;  /* 0xffffffff16067836 */ /* 0x000fca0000000000 */
[----:B------:R-:W-:-:S13]  /*1400*/  ISETP.GE.U32.AND P0, PT, R6, 0xfe, PT ;  /* 0x000000fe0600780c */ /* 0x000fda0003f06070 */
[----:B------:R-:W-:Y:S05]  /*1410*/  @!P0 BRA `(.L_x_20) ;  /* 0x0000000000808947 */ /* 0x000fea0003800000 */
[----:B------:R-:W-:-:S13]  /*1420*/  ISETP.GT.AND P0, PT, R22, 0xfe, PT ;  /* 0x000000fe1600780c */ /* 0x000fda0003f04270 */
[----:B------:R-:W-:Y:S05]  /*1430*/  @P0 BRA `(.L_x_21) ;  /* 0x00000000006c0947 */ /* 0x000fea0003800000 */
[----:B------:R-:W-:-:S13]  /*1440*/  ISETP.GE.AND P0, PT, R22, 0x1, PT ;  /* 0x000000011600780c */ /* 0x000fda0003f06270 */
[----:B------:R-:W-:Y:S05]  /*1450*/  @P0 BRA `(.L_x_22) ;  /* 0x0000000000740947 */ /* 0x000fea0003800000 */
[----:B------:R-:W-:Y:S02]  /*1460*/  ISETP.GE.AND P0, PT, R22, -0x18, PT ;  /* 0xffffffe81600780c */ /* 0x000fe40003f06270 */
[----:B------:R-:W-:-:S11]  /*1470*/  LOP3.LUT R0, R0, 0x80000000, RZ, 0xc0, !PT ;  /* 0x8000000000007812 */ /* 0x000fd600078ec0ff */
[----:B------:R-:W-:Y:S05]  /*1480*/  @!P0 BRA `(.L_x_22) ;  /* 0x0000000000688947 */ /* 0x000fea0003800000 */
[CCC-:B------:R-:W-:Y:S01]  /*1490*/  FFMA.RZ R6, R3.reuse, R21.reuse, R18.reuse ;  /* 0x0000001503067223 */ /* 0x1c0fe2000000c012 */
[C---:B------:R-:W-:Y:S02]  /*14a0*/  ISETP.NE.AND P2, PT, R22.reuse, RZ, PT ;  /* 0x000000ff1600720c */ /* 0x040fe40003f45270 */
[----:B------:R-:W-:Y:S02]  /*14b0*/  ISETP.NE.AND P1, PT, R22, RZ, PT ;  /* 0x000000ff1600720c */ /* 0x000fe40003f25270 */
[----:B------:R-:W-:Y:S01]  /*14c0*/  LOP3.LUT R7, R6, 0x7fffff, RZ, 0xc0, !PT ;  /* 0x007fffff06077812 */ /* 0x000fe200078ec0ff */
[CCC-:B------:R-:W-:Y:S01]  /*14d0*/  FFMA.RP R6, R3.reuse, R21.reuse, R18.reuse ;  /* 0x0000001503067223 */ /* 0x1c0fe20000008012 */
[----:B------:R-:W-:Y:S01]  /*14e0*/  FFMA.RM R3, R3, R21, R18 ;  /* 0x0000001503037223 */ /* 0x000fe20000004012 */
[----:B------:R-:W-:Y:S01]  /*14f0*/  VIADD R18, R22, 0x20 ;  /* 0x0000002016127836 */ /* 0x000fe20000000000 */
[----:B------:R-:W-:Y:S01]  /*1500*/  LOP3.LUT R7, R7, 0x800000, RZ, 0xfc, !PT ;  /* 0x0080000007077812 */ /* 0x000fe200078efcff */
[----:B------:R-:W-:-:S02]  /*1510*/  IMAD.MOV R21, RZ, RZ, -R22 ;  /* 0x000000ffff157224 */ /* 0x000fc400078e0a16 */
[----:B------:R-:W-:Y:S02]  /*1520*/  FSETP.NEU.FTZ.AND P0, PT, R6, R3, PT ;  /* 0x000000030600720b */ /* 0x000fe40003f1d000 */
[----:B------:R-:W-:Y:S02]  /*1530*/  SHF.L.U32 R18, R7, R18, RZ ;  /* 0x0000001207127219 */ /* 0x000fe400000006ff */
[----:B------:R-:W-:Y:S02]  /*1540*/  SEL R6, R21, RZ, P2 ;  /* 0x000000ff15067207 */ /* 0x000fe40001000000 */
[----:B------:R-:W-:Y:S02]  /*1550*/  ISETP.NE.AND P1, PT, R18, RZ, P1 ;  /* 0x000000ff1200720c */ /* 0x000fe40000f25270 */
[----:B------:R-:W-:Y:S02]  /*1560*/  SHF.R.U32.HI R6, RZ, R6, R7 ;  /* 0x00000006ff067219 */ /* 0x000fe40000011607 */
[----:B------:R-:W-:-:S02]  /*1570*/  PLOP3.LUT P0, PT, P0, P1, PT, 0xf8, 0x8f ;  /* 0x00000000008f781c */ /* 0x000fc40000703f70 */
[----:B------:R-:W-:Y:S02]  /*1580*/  SHF.R.U32.HI R18, RZ, 0x1, R6 ;  /* 0x00000001ff127819 */ /* 0x000fe40000011606 */
[----:B------:R-:W-:-:S04]  /*1590*/  SEL R3, RZ, 0x1, !P0 ;  /* 0x00000001ff037807 */ /* 0x000fc80004000000 */
[----:B------:R-:W-:-:S04]  /*15a0*/  LOP3.LUT R3, R3, 0x1, R18, 0xf8, !PT ;  /* 0x0000000103037812 */ /* 0x000fc800078ef812 */
[----:B------:R-:W-:-:S05]  /*15b0*/  LOP3.LUT R3, R3, R6, RZ, 0xc0, !PT ;  /* 0x0000000603037212 */ /* 0x000fca00078ec0ff */
[----:B------:R-:W-:-:S05]  /*15c0*/  IMAD.IADD R3, R18, 0x1, R3 ;  /* 0x0000000112037824 */ /* 0x000fca00078e0203 */
[----:B------:R-:W-:Y:S01]  /*15d0*/  LOP3.LUT R0, R3, R0, RZ, 0xfc, !PT ;  /* 0x0000000003007212 */ /* 0x000fe200078efcff */
[----:B------:R-:W-:Y:S06]  /*15e0*/  BRA `(.L_x_22) ;  /* 0x0000000000107947 */ /* 0x000fec0003800000 */
.L_x_21:
[----:B------:R-:W-:-:S04]  /*15f0*/  LOP3.LUT R0, R0, 0x80000000, RZ, 0xc0, !PT ;  /* 0x8000000000007812 */ /* 0x000fc800078ec0ff */
[----:B------:R-:W-:Y:S01]  /*1600*/  LOP3.LUT R0, R0, 0x7f800000, RZ, 0xfc, !PT ;  /* 0x7f80000000007812 */ /* 0x000fe200078efcff */
[----:B------:R-:W-:Y:S06]  /*1610*/  BRA `(.L_x_22) ;  /* 0x0000000000047947 */ /* 0x000fec0003800000 */
.L_x_20:
[----:B------:R-:W-:-:S07]  /*1620*/  IMAD R0, R7, 0x800000, R0 ;  /* 0x0080000007007824 */ /* 0x000fce00078e0200 */
.L_x_22:
[----:B------:R-:W-:Y:S05]  /*1630*/  BSYNC.RECONVERGENT B4 ;  /* 0x0000000000047941 */ /* 0x000fea0003800200 */
.L_x_19:
[----:B------:R-:W-:Y:S05]  /*1640*/  BRA `(.L_x_23) ;  /* 0x0000000000207947 */ /* 0x000fea0003800000 */
.L_x_18:
[----:B------:R-:W-:-:S04]  /*1650*/  LOP3.LUT R0, R23, 0x80000000, R18, 0x48, !PT ;  /* 0x8000000017007812 */ /* 0x000fc800078e4812 */
[----:B------:R-:W-:Y:S01]  /*1660*/  LOP3.LUT R0, R0, 0x7f800000, RZ, 0xfc, !PT ;  /* 0x7f80000000007812 */ /* 0x000fe200078efcff */
[----:B------:R-:W-:Y:S06]  /*1670*/  BRA `(.L_x_23) ;  /* 0x0000000000147947 */ /* 0x000fec0003800000 */
.L_x_17:
[----:B------:R-:W-:Y:S01]  /*1680*/  LOP3.LUT R0, R23, 0x80000000, R18, 0x48, !PT ;  /* 0x8000000017007812 */ /* 0x000fe200078e4812 */
[----:B------:R-:W-:Y:S06]  /*1690*/  BRA `(.L_x_23) ;  /* 0x00000000000c7947 */ /* 0x000fec0003800000 */
.L_x_16:
[----:B------:R-:W0:Y:S01]  /*16a0*/  MUFU.RSQ R0, -QNAN ;  /* 0xffc0000000007908 */ /* 0x000e220000001400 */
[----:B------:R-:W-:Y:S05]  /*16b0*/  BRA `(.L_x_23) ;  /* 0x0000000000047947 */ /* 0x000fea0003800000 */
.L_x_15:
[----:B------:R-:W-:-:S07]  /*16c0*/  FADD.FTZ R0, R0, R3 ;  /* 0x0000000300007221 */ /* 0x000fce0000010000 */
.L_x_23:
[----:B------:R-:W-:Y:S05]  /*16d0*/  BSYNC.RECONVERGENT B3 ;  /* 0x0000000000037941 */ /* 0x000fea0003800200 */
.L_x_13:
[----:B------:R-:W-:-:S04]  /*16e0*/  IMAD.MOV.U32 R3, RZ, RZ, 0x0 ;  /* 0x00000000ff037424 */ /* 0x000fc800078e00ff */
[----:B0-----:R-:W-:Y:S05]  /*16f0*/  RET.REL.NODEC R2 `(compute_spike_times_conv_kernel) ;  /* 0xffffffe802407950 */ /* 0x001fea0003c3ffff */
.L_x_24:
[----:B------:R-:W-:-:S00]  /*1700*/  BRA `(.L_x_24) ;  /* 0xfffffffc00fc7947 */ /* 0x000fc0000383ffff */
[----:B------:R-:W-:-:S00]  /*1710*/  NOP ;  /* 0x0000000000007918 */ /* 0x000fc00000000000 */
        /* <DEDUP_REMOVED lines=14> */
.L_x_26:


//--------------------- .nv.shared.reserved.0     --------------------------
	.section	.nv.shared.reserved.0,"aw",@nobits
	.weak		__nv_reservedSMEM_offset_0_alias
	.size		__nv_reservedSMEM_offset_0_alias, 0, 64
	.other		__nv_reservedSMEM_offset_0_alias,@"STO_CUDA_RESERVED_SHARED STV_DEFAULT"
__nv_reservedSMEM_offset_0_alias:
	.zero		0
	.zero		64


//--------------------- .nv.constant0.compute_spike_times_conv_kernel --------------------------
	.section	.nv.constant0.compute_spike_times_conv_kernel,"a",@progbits
	.sectionflags	@""
	.align	4
.nv.constant0.compute_spike_times_conv_kernel:
	.zero		1032


//--------------------- SYMBOLS --------------------------

	.type		.nv.reservedSmem.offset0,@object
	.size		.nv.reservedSmem.offset0,0x4
